// auto-generated by cutlass_sweep.gemm — config: {"arch": "sm_90", "cluster_m": 1, "cluster_n": 1, "dtype": "e4m3", "dtype_b": "e4m3", "layout": "nt", "stages": 0, "tile_k": 256, "tile_m": 192, "tile_n": 48}
#include "cutlass/cutlass.h"
#include "cutlass/gemm/collective/collective_builder.hpp"
#include "cutlass/gemm/device/gemm_universal_adapter.h"
#include "cutlass/gemm/kernel/gemm_universal.hpp"
#include "cutlass/epilogue/collective/collective_builder.hpp"

using ElemA = cutlass::float_e4m3_t;
using ElemB = cutlass::float_e4m3_t;
using ElemCD = cutlass::float_e4m3_t;
using Acc  = float;
using TileShape    = cute::Shape<cute::_192, cute::_48, cute::_256>;
using ClusterShape = cute::Shape<cute::_1, cute::_1, cute::_1>;

using CollectiveEpilogue = typename cutlass::epilogue::collective::CollectiveBuilder<
    cutlass::arch::Sm90, cutlass::arch::OpClassTensorOp,
    TileShape, ClusterShape,
    cutlass::epilogue::collective::EpilogueTileAuto,
    Acc, Acc,
    ElemCD, cutlass::layout::RowMajor, 128 / cutlass::sizeof_bits<ElemCD>::value,
    ElemCD, cutlass::layout::RowMajor, 128 / cutlass::sizeof_bits<ElemCD>::value,
    cutlass::epilogue::collective::EpilogueScheduleAuto
  >::CollectiveOp;

using CollectiveMainloop = typename cutlass::gemm::collective::CollectiveBuilder<
    cutlass::arch::Sm90, cutlass::arch::OpClassTensorOp,
    ElemA, cutlass::layout::RowMajor, 128 / cutlass::sizeof_bits<ElemA>::value,
    ElemB, cutlass::layout::ColumnMajor, 128 / cutlass::sizeof_bits<ElemB>::value,
    Acc,
    TileShape, ClusterShape,
    cutlass::gemm::collective::StageCountAutoCarveout<static_cast<int>(sizeof(typename CollectiveEpilogue::SharedStorage))>,
    cutlass::gemm::collective::KernelScheduleAuto
  >::CollectiveOp;

using GemmKernel = cutlass::gemm::kernel::GemmUniversal<
    cute::Shape<int,int,int,int>,
    CollectiveMainloop,
    CollectiveEpilogue
>;
using Gemm = cutlass::gemm::device::GemmUniversalAdapter<GemmKernel>;

// Force the device kernel symbol into the cubin without needing a host main.
auto* _anchor = &cutlass::device_kernel<GemmKernel>;


// ===== COMPILED SASS (sm_90a) =====

	.target	sm_90a

	.elftype	@"ET_EXEC"


//--------------------- .note.nv.tkinfo           --------------------------
	.section	.note.nv.tkinfo,"",@"SHT_NOTE"
	.sectionflags	@"SHF_NOTE_NV_TKINFO"
	.tkinfo
        /*0018*/ 	.word	0x00000002
        /*0030*/ 	.string	""
        /*0030*/ 	.string	"ptxas"
        /*0030*/ 	.string	"Cuda compilation tools, release 13.0, V13.0.88"
        /*0030*/ 	.string	"Build cuda_13.0.r13.0/compiler.36424714_0"
        /*0030*/ 	.string	"-arch sm_90a -m 64 "



//--------------------- .note.nv.cuinfo           --------------------------
	.section	.note.nv.cuinfo,"",@"SHT_NOTE"
	.sectionflags	@"SHF_NOTE_NV_CUINFO"
        /*0018*/ 	.short	0x0002
        /*001a*/ 	.short	0x005a
        /*001c*/ 	.short	0x0082
	.zero		2


//--------------------- .nv.info                  --------------------------
	.section	.nv.info,"",@"SHT_CUDA_INFO"
	.align	4


	//----- nvinfo : EIATTR_REGCOUNT
	.align		4
        /*0000*/ 	.byte	0x04, 0x2f
        /*0002*/ 	.short	(.L_12 - .L_11)
	.align		4
.L_11:
        /*0004*/ 	.word	index@(_ZN7cutlass13device_kernelINS_4gemm6kernel13GemmUniversalIN4cute5tupleIJiiiiEEENS1_10collective13CollectiveMmaINS1_37MainloopSm90TmaGmmaWarpSpecializedFP8ILi3ENS5_IJNS4_1CILi1EEESB_SB_EEENS1_35KernelTmaWarpSpecializedCooperativeEEENS5_IJNSA_ILi192EEENSA_ILi48EEENSA_ILi256EEEEEENS_12float_e4m3_tENS5_IJlSB_lEEESJ_SK_NS4_8TiledMMAINS4_8MMA_AtomIJNS4_4SM904GMMA30MMA_64x16x32_F32E4M3E4M3_SS_TNILNSO_7ScaleInE1ELSQ_1EEEEEENS4_6LayoutINS5_IJNSA_ILi2EEESB_SB_EEENS5_IJSB_NSA_ILi0EEESW_EEEEENS5_IJNS4_10UnderscoreESZ_SZ_EEEEENS4_13SM90_TMA_LOADENS4_14ComposedLayoutINS4_7SwizzleILi3ELi4ELi3EEENS4_18smem_ptr_flag_bitsILi8EEENST_INS5_IJNSA_ILi8EEENSA_ILi128EEEEEENS5_IJS19_SB_EEEEEEEvNS4_8identityES12_S1D_vS1E_EENS_8epilogue10collective6detail29Sm90TmaWarpSpecializedAdapterINS1H_15DefaultEpilogueISJ_SK_SK_NS1G_6thread17LinearCombinationISJ_Li1EffLNS1L_9ScaleType4KindE0ELNS_15FloatRoundStyleE2ESJ_EENS1_15EpilogueDefaultEEEEEvvEEEEvNT_6ParamsE)
        /*0008*/ 	.word	0x000000a8


	//----- nvinfo : EIATTR_FRAME_SIZE
	.align		4
.L_12:
        /*000c*/ 	.byte	0x04, 0x11
        /*000e*/ 	.short	(.L_14 - .L_13)
	.align		4
.L_13:
        /*0010*/ 	.word	index@(_ZN7cutlass13device_kernelINS_4gemm6kernel13GemmUniversalIN4cute5tupleIJiiiiEEENS1_10collective13CollectiveMmaINS1_37MainloopSm90TmaGmmaWarpSpecializedFP8ILi3ENS5_IJNS4_1CILi1EEESB_SB_EEENS1_35KernelTmaWarpSpecializedCooperativeEEENS5_IJNSA_ILi192EEENSA_ILi48EEENSA_ILi256EEEEEENS_12float_e4m3_tENS5_IJlSB_lEEESJ_SK_NS4_8TiledMMAINS4_8MMA_AtomIJNS4_4SM904GMMA30MMA_64x16x32_F32E4M3E4M3_SS_TNILNSO_7ScaleInE1ELSQ_1EEEEEENS4_6LayoutINS5_IJNSA_ILi2EEESB_SB_EEENS5_IJSB_NSA_ILi0EEESW_EEEEENS5_IJNS4_10UnderscoreESZ_SZ_EEEEENS4_13SM90_TMA_LOADENS4_14ComposedLayoutINS4_7SwizzleILi3ELi4ELi3EEENS4_18smem_ptr_flag_bitsILi8EEENST_INS5_IJNSA_ILi8EEENSA_ILi128EEEEEENS5_IJS19_SB_EEEEEEEvNS4_8identityES12_S1D_vS1E_EENS_8epilogue10collective6detail29Sm90TmaWarpSpecializedAdapterINS1H_15DefaultEpilogueISJ_SK_SK_NS1G_6thread17LinearCombinationISJ_Li1EffLNS1L_9ScaleType4KindE0ELNS_15FloatRoundStyleE2ESJ_EENS1_15EpilogueDefaultEEEEEvvEEEEvNT_6ParamsE)
        /*0014*/ 	.word	0x00000000


	//----- nvinfo : EIATTR_MIN_STACK_SIZE
	.align		4
.L_14:
        /*0018*/ 	.byte	0x04, 0x12
        /*001a*/ 	.short	(.L_16 - .L_15)
	.align		4
.L_15:
        /*001c*/ 	.word	index@(_ZN7cutlass13device_kernelINS_4gemm6kernel13GemmUniversalIN4cute5tupleIJiiiiEEENS1_10collective13CollectiveMmaINS1_37MainloopSm90TmaGmmaWarpSpecializedFP8ILi3ENS5_IJNS4_1CILi1EEESB_SB_EEENS1_35KernelTmaWarpSpecializedCooperativeEEENS5_IJNSA_ILi192EEENSA_ILi48EEENSA_ILi256EEEEEENS_12float_e4m3_tENS5_IJlSB_lEEESJ_SK_NS4_8TiledMMAINS4_8MMA_AtomIJNS4_4SM904GMMA30MMA_64x16x32_F32E4M3E4M3_SS_TNILNSO_7ScaleInE1ELSQ_1EEEEEENS4_6LayoutINS5_IJNSA_ILi2EEESB_SB_EEENS5_IJSB_NSA_ILi0EEESW_EEEEENS5_IJNS4_10UnderscoreESZ_SZ_EEEEENS4_13SM90_TMA_LOADENS4_14ComposedLayoutINS4_7SwizzleILi3ELi4ELi3EEENS4_18smem_ptr_flag_bitsILi8EEENST_INS5_IJNSA_ILi8EEENSA_ILi128EEEEEENS5_IJS19_SB_EEEEEEEvNS4_8identityES12_S1D_vS1E_EENS_8epilogue10collective6detail29Sm90TmaWarpSpecializedAdapterINS1H_15DefaultEpilogueISJ_SK_SK_NS1G_6thread17LinearCombinationISJ_Li1EffLNS1L_9ScaleType4KindE0ELNS_15FloatRoundStyleE2ESJ_EENS1_15EpilogueDefaultEEEEEvvEEEEvNT_6ParamsE)
        /*0020*/ 	.word	0x00000000
.L_16:


//--------------------- .nv.compat                --------------------------
	.section	.nv.compat,"",@"SHT_CUDA_COMPAT_INFO"
	.align	4
        /*0000*/ 	.byte	0x02, 0x09, 0x01, 0x00, 0x02, 0x02, 0x04, 0x00, 0x02, 0x05, 0x05, 0x00, 0x03, 0x07, 0x01, 0x01
        /*0010*/ 	.byte	0x02, 0x03, 0x01, 0x00, 0x02, 0x06, 0x01, 0x00, 0x04, 0x0b, 0x08, 0x00, 0x00, 0x00, 0x00, 0x00
        /*0020*/ 	.byte	0x00, 0x00, 0x00, 0x00


//--------------------- .nv.info._ZN7cutlass13device_kernelINS_4gemm6kernel13GemmUniversalIN4cute5tupleIJiiiiEEENS1_10collective13CollectiveMmaINS1_37MainloopSm90TmaGmmaWarpSpecializedFP8ILi3ENS5_IJNS4_1CILi1EEESB_SB_EEENS1_35KernelTmaWarpSpecializedCooperativeEEENS5_IJNSA_ILi192EEENSA_ILi48EEENSA_ILi256EEEEEENS_12float_e4m3_tENS5_IJlSB_lEEESJ_SK_NS4_8TiledMMAINS4_8MMA_AtomIJNS4_4SM904GMMA30MMA_64x16x32_F32E4M3E4M3_SS_TNILNSO_7ScaleInE1ELSQ_1EEEEEENS4_6LayoutINS5_IJNSA_ILi2EEESB_SB_EEENS5_IJSB_NSA_ILi0EEESW_EEEEENS5_IJNS4_10UnderscoreESZ_SZ_EEEEENS4_13SM90_TMA_LOADENS4_14ComposedLayoutINS4_7SwizzleILi3ELi4ELi3EEENS4_18smem_ptr_flag_bitsILi8EEENST_INS5_IJNSA_ILi8EEENSA_ILi128EEEEEENS5_IJS19_SB_EEEEEEEvNS4_8identityES12_S1D_vS1E_EENS_8epilogue10collective6detail29Sm90TmaWarpSpecializedAdapterINS1H_15DefaultEpilogueISJ_SK_SK_NS1G_6thread17LinearCombinationISJ_Li1EffLNS1L_9ScaleType4KindE0ELNS_15FloatRoundStyleE2ESJ_EENS1_15EpilogueDefaultEEEEEvvEEEEvNT_6ParamsE --------------------------
	.section	.nv.info._ZN7cutlass13device_kernelINS_4gemm6kernel13GemmUniversalIN4cute5tupleIJiiiiEEENS1_10collective13CollectiveMmaINS1_37MainloopSm90TmaGmmaWarpSpecializedFP8ILi3ENS5_IJNS4_1CILi1EEESB_SB_EEENS1_35KernelTmaWarpSpecializedCooperativeEEENS5_IJNSA_ILi192EEENSA_ILi48EEENSA_ILi256EEEEEENS_12float_e4m3_tENS5_IJlSB_lEEESJ_SK_NS4_8TiledMMAINS4_8MMA_AtomIJNS4_4SM904GMMA30MMA_64x16x32_F32E4M3E4M3_SS_TNILNSO_7ScaleInE1ELSQ_1EEEEEENS4_6LayoutINS5_IJNSA_ILi2EEESB_SB_EEENS5_IJSB_NSA_ILi0EEESW_EEEEENS5_IJNS4_10UnderscoreESZ_SZ_EEEEENS4_13SM90_TMA_LOADENS4_14ComposedLayoutINS4_7SwizzleILi3ELi4ELi3EEENS4_18smem_ptr_flag_bitsILi8EEENST_INS5_IJNSA_ILi8EEENSA_ILi128EEEEEENS5_IJS19_SB_EEEEEEEvNS4_8identityES12_S1D_vS1E_EENS_8epilogue10collective6detail29Sm90TmaWarpSpecializedAdapterINS1H_15DefaultEpilogueISJ_SK_SK_NS1G_6thread17LinearCombinationISJ_Li1EffLNS1L_9ScaleType4KindE0ELNS_15FloatRoundStyleE2ESJ_EENS1_15EpilogueDefaultEEEEEvvEEEEvNT_6ParamsE,"",@"SHT_CUDA_INFO"
	.sectionflags	@""
	.align	4


	//----- nvinfo : EIATTR_CUDA_API_VERSION
	.align		4
        /*0000*/ 	.byte	0x04, 0x37
        /*0002*/ 	.short	(.L_18 - .L_17)
.L_17:
        /*0004*/ 	.word	0x00000082


	//----- nvinfo : EIATTR_KPARAM_INFO
	.align		4
.L_18:
        /*0008*/ 	.byte	0x04, 0x17
        /*000a*/ 	.short	(.L_20 - .L_19)
.L_19:
        /*000c*/ 	.word	0x00000000
        /*0010*/ 	.short	0x0000
        /*0012*/ 	.short	0x0070
        /*0014*/ 	.byte	0x00, 0xf0, 0x01, 0x10


	//----- nvinfo : EIATTR_SPARSE_MMA_MASK
	.align		4
.L_20:
        /*0018*/ 	.byte	0x03, 0x50
        /*001a*/ 	.short	0x0000


	//----- nvinfo : EIATTR_MAXREG_COUNT
	.align		4
        /*001c*/ 	.byte	0x03, 0x1b
        /*001e*/ 	.short	0x00a8


	//----- nvinfo : EIATTR_NUM_BARRIERS
	.align		4
        /*0020*/ 	.byte	0x02, 0x4c
        /*0022*/ 	.byte	0x01
	.zero		1


	//----- nvinfo : EIATTR_MERCURY_ISA_VERSION
	.align		4
        /*0024*/ 	.byte	0x03, 0x5f
        /*0026*/ 	.short	0x0101


	//----- nvinfo : EIATTR_INT_WARP_WIDE_INSTR_OFFSETS
	.align		4
        /*0028*/ 	.byte	0x04, 0x31
        /*002a*/ 	.short	(.L_22 - .L_21)


	//   ....[0]....
.L_21:
        /*002c*/ 	.word	0x00000390


	//   ....[1]....
        /*0030*/ 	.word	0x000003a0


	//   ....[2]....
        /*0034*/ 	.word	0x000004a0


	//----- nvinfo : EIATTR_COOP_GROUP_MASK_REGIDS
	.align		4
.L_22:
        /*0038*/ 	.byte	0x04, 0x29
        /*003a*/ 	.short	(.L_24 - .L_23)


	//   ....[0]....
.L_23:
        /*003c*/ 	.word	0xffffffff


	//   ....[1]....
        /*0040*/ 	.word	0xffffffff


	//   ....[2]....
        /*0044*/ 	.word	0xffffffff


	//   ....[3]....
        /*0048*/ 	.word	0xffffffff


	//   ....[4]....
        /*004c*/ 	.word	0xffffffff


	//----- nvinfo : EIATTR_COOP_GROUP_INSTR_OFFSETS
	.align		4
.L_24:
        /*0050*/ 	.byte	0x04, 0x28
        /*0052*/ 	.short	(.L_26 - .L_25)


	//   ....[0]....
.L_25:
        /*0054*/ 	.word	0x00000060


	//   ....[1]....
        /*0058*/ 	.word	0x00000070


	//   ....[2]....
        /*005c*/ 	.word	0x00000130


	//   ....[3]....
        /*0060*/ 	.word	0x000002a0


	//   ....[4]....
        /*0064*/ 	.word	0x00000f90


	//----- nvinfo : EIATTR_REG_RECONFIG
	.align		4
.L_26:
        /*0068*/ 	.byte	0x01, 0x54
	.zero		2


	//----- nvinfo : EIATTR_MBARRIER_INSTR_OFFSETS
	.align		4
        /*006c*/ 	.byte	0x04, 0x39
        /*006e*/ 	.short	(.L_28 - .L_27)


	//   ....[0]....
.L_27:
        /*0070*/ 	.word	0x00000230
        /*0074*/ 	.word	0x000000ff
        /*0078*/ 	.word	0x00000000
        /*007c*/ 	.short	0x0100
        /*007e*/ 	.byte	0x08
	.zero		1


	//   ....[1]....
        /*0080*/ 	.word	0x00000240
        /*0084*/ 	.word	0x000000ff
        /*0088*/ 	.word	0x00000018
        /*008c*/ 	.short	0x0100
        /*008e*/ 	.byte	0x08
	.zero		1


	//   ....[2]....
        /*0090*/ 	.word	0x00000250
        /*0094*/ 	.word	0x000000ff
        /*0098*/ 	.word	0x00000008
        /*009c*/ 	.short	0x0100
        /*009e*/ 	.byte	0x08
	.zero		1


	//   ....[3]....
        /*00a0*/ 	.word	0x00000260
        /*00a4*/ 	.word	0x000000ff
        /*00a8*/ 	.word	0x00000020
        /*00ac*/ 	.short	0x0100
        /*00ae*/ 	.byte	0x08
	.zero		1


	//   ....[4]....
        /*00b0*/ 	.word	0x00000270
        /*00b4*/ 	.word	0x000000ff
        /*00b8*/ 	.word	0x00000010
        /*00bc*/ 	.short	0x0100
        /*00be*/ 	.byte	0x08
	.zero		1


	//   ....[5]....
        /*00c0*/ 	.word	0x00000280
        /*00c4*/ 	.word	0x000000ff
        /*00c8*/ 	.word	0x00000028
        /*00cc*/ 	.short	0x0100
        /*00ce*/ 	.byte	0x08
	.zero		1


	//   ....[6]....
        /*00d0*/ 	.word	0x00000500
        /*00d4*/ 	.word	0x000000ff
        /*00d8*/ 	.word	0x00000040
        /*00dc*/ 	.short	0x0100
        /*00de*/ 	.byte	0x06
	.zero		1


	//   ....[7]....
        /*00e0*/ 	.word	0x00000560
        /*00e4*/ 	.word	0x000000ff
        /*00e8*/ 	.word	0x00000048
        /*00ec*/ 	.short	0x0100
        /*00ee*/ 	.byte	0x06
	.zero		1


	//   ....[8]....
        /*00f0*/ 	.word	0x000013c0
        /*00f4*/ 	.word	0x000000ff
        /*00f8*/ 	.word	0x00000000
        /*00fc*/ 	.short	0x010a
        /*00fe*/ 	.byte	0x06
	.zero		1


	//   ....[9]....
        /*0100*/ 	.word	0x00001400
        /*0104*/ 	.word	0x000000ff
        /*0108*/ 	.word	0x00000000
        /*010c*/ 	.short	0x010a
        /*010e*/ 	.byte	0x06
	.zero		1


	//   ....[10]....
        /*0110*/ 	.word	0x000027c0
        /*0114*/ 	.word	0x000000ff
        /*0118*/ 	.word	0x00000000
        /*011c*/ 	.short	0x010a
        /*011e*/ 	.byte	0x0a
	.zero		1


	//   ....[11]....
        /*0120*/ 	.word	0x00002800
        /*0124*/ 	.word	0x000000ff
        /*0128*/ 	.word	0x00000000
        /*012c*/ 	.short	0x010a
        /*012e*/ 	.byte	0x0a
	.zero		1


	//   ....[12]....
        /*0130*/ 	.word	0x00003930
        /*0134*/ 	.word	0x000000ff
        /*0138*/ 	.word	0x00000000
        /*013c*/ 	.short	0x0101
        /*013e*/ 	.byte	0x09
	.zero		1


	//   ....[13]....
        /*0140*/ 	.word	0x00003e80
        /*0144*/ 	.word	0x000000ff
        /*0148*/ 	.word	0x00000000
        /*014c*/ 	.short	0x0101
        /*014e*/ 	.byte	0x06
	.zero		1


	//   ....[14]....
        /*0150*/ 	.word	0x00008890
        /*0154*/ 	.word	0x0000000e
        /*0158*/ 	.word	0x00000018
        /*015c*/ 	.short	0x010a
        /*015e*/ 	.byte	0x3f
	.zero		1


	//   ....[15]....
        /*0160*/ 	.word	0x00008d00
        /*0164*/ 	.word	0x00000008
        /*0168*/ 	.word	0x00000048
        /*016c*/ 	.short	0x0101
        /*016e*/ 	.byte	0x3f
	.zero		1


	//   ....[16]....
        /*0170*/ 	.word	0x000093f0
        /*0174*/ 	.word	0x00000004
        /*0178*/ 	.word	0x00000000
        /*017c*/ 	.short	0x010a
        /*017e*/ 	.byte	0x3f
	.zero		1


	//   ....[17]....
        /*0180*/ 	.word	0x00009470
        /*0184*/ 	.word	0x00000006
        /*0188*/ 	.word	0x00000000
        /*018c*/ 	.short	0x010a
        /*018e*/ 	.byte	0x3f
	.zero		1


	//   ....[18]....
        /*0190*/ 	.word	0x00009500
        /*0194*/ 	.word	0x00000003
        /*0198*/ 	.word	0x00000000
        /*019c*/ 	.short	0x010a
        /*019e*/ 	.byte	0x3f
	.zero		1


	//   ....[19]....
        /*01a0*/ 	.word	0x00009570
        /*01a4*/ 	.word	0x00000008
        /*01a8*/ 	.word	0x00000000
        /*01ac*/ 	.short	0x010a
        /*01ae*/ 	.byte	0x3f
	.zero		1


	//   ....[20]....
        /*01b0*/ 	.word	0x000095d0
        /*01b4*/ 	.word	0x0000000c
        /*01b8*/ 	.word	0x00000000
        /*01bc*/ 	.short	0x010a
        /*01be*/ 	.byte	0x3f
	.zero		1


	//   ....[21]....
        /*01c0*/ 	.word	0x000096a0
        /*01c4*/ 	.word	0x0000000e
        /*01c8*/ 	.word	0x00000018
        /*01cc*/ 	.short	0x010a
        /*01ce*/ 	.byte	0x3f
	.zero		1


	//   ....[22]....
        /*01d0*/ 	.word	0x00009780
        /*01d4*/ 	.word	0x00000004
        /*01d8*/ 	.word	0x00000000
        /*01dc*/ 	.short	0x010a
        /*01de*/ 	.byte	0x3f
	.zero		1


	//   ....[23]....
        /*01e0*/ 	.word	0x000097d0
        /*01e4*/ 	.word	0x00000006
        /*01e8*/ 	.word	0x00000000
        /*01ec*/ 	.short	0x010a
        /*01ee*/ 	.byte	0x3f
	.zero		1


	//----- nvinfo : EIATTR_NUM_MBARRIERS
	.align		4
.L_28:
        /*01f0*/ 	.byte	0x03, 0x38
        /*01f2*/ 	.short	0x0008


	//----- nvinfo : EIATTR_EXIT_INSTR_OFFSETS
	.align		4
        /*01f4*/ 	.byte	0x04, 0x1c
        /*01f6*/ 	.short	(.L_30 - .L_29)


	//   ....[0]....
.L_29:
        /*01f8*/ 	.word	0x000005b0


	//   ....[1]....
        /*01fc*/ 	.word	0x00000e60


	//   ....[2]....
        /*0200*/ 	.word	0x00007f10


	//   ....[3]....
        /*0204*/ 	.word	0x00008530


	//   ....[4]....
        /*0208*/ 	.word	0x00009550


	//----- nvinfo : EIATTR_MAX_THREADS
	.align		4
.L_30:
        /*020c*/ 	.byte	0x04, 0x05
        /*020e*/ 	.short	(.L_32 - .L_31)
.L_31:
        /*0210*/ 	.word	0x00000180
        /*0214*/ 	.word	0x00000001
        /*0218*/ 	.word	0x00000001


	//----- nvinfo : EIATTR_CRS_STACK_SIZE
	.align		4
.L_32:
        /*021c*/ 	.byte	0x04, 0x1e
        /*021e*/ 	.short	(.L_34 - .L_33)
.L_33:
        /*0220*/ 	.word	0x00000000


	//----- nvinfo : EIATTR_CBANK_PARAM_SIZE
	.align		4
.L_34:
        /*0224*/ 	.byte	0x03, 0x19
        /*0226*/ 	.short	0x0470


	//----- nvinfo : EIATTR_PARAM_CBANK
	.align		4
        /*0228*/ 	.byte	0x04, 0x0a
        /*022a*/ 	.short	(.L_36 - .L_35)
	.align		4
.L_35:
        /*022c*/ 	.word	index@(.nv.constant0._ZN7cutlass13device_kernelINS_4gemm6kernel13GemmUniversalIN4cute5tupleIJiiiiEEENS1_10collective13CollectiveMmaINS1_37MainloopSm90TmaGmmaWarpSpecializedFP8ILi3ENS5_IJNS4_1CILi1EEESB_SB_EEENS1_35KernelTmaWarpSpecializedCooperativeEEENS5_IJNSA_ILi192EEENSA_ILi48EEENSA_ILi256EEEEEENS_12float_e4m3_tENS5_IJlSB_lEEESJ_SK_NS4_8TiledMMAINS4_8MMA_AtomIJNS4_4SM904GMMA30MMA_64x16x32_F32E4M3E4M3_SS_TNILNSO_7ScaleInE1ELSQ_1EEEEEENS4_6LayoutINS5_IJNSA_ILi2EEESB_SB_EEENS5_IJSB_NSA_ILi0EEESW_EEEEENS5_IJNS4_10UnderscoreESZ_SZ_EEEEENS4_13SM90_TMA_LOADENS4_14ComposedLayoutINS4_7SwizzleILi3ELi4ELi3EEENS4_18smem_ptr_flag_bitsILi8EEENST_INS5_IJNSA_ILi8EEENSA_ILi128EEEEEENS5_IJS19_SB_EEEEEEEvNS4_8identityES12_S1D_vS1E_EENS_8epilogue10collective6detail29Sm90TmaWarpSpecializedAdapterINS1H_15DefaultEpilogueISJ_SK_SK_NS1G_6thread17LinearCombinationISJ_Li1EffLNS1L_9ScaleType4KindE0ELNS_15FloatRoundStyleE2ESJ_EENS1_15EpilogueDefaultEEEEEvvEEEEvNT_6ParamsE)
        /*0230*/ 	.short	0x0210
        /*0232*/ 	.short	0x0470


	//----- nvinfo : EIATTR_SW_WAR
	.align		4
.L_36:
        /*0234*/ 	.byte	0x04, 0x36
        /*0236*/ 	.short	(.L_38 - .L_37)
.L_37:
        /*0238*/ 	.word	0x00000008
.L_38:


//--------------------- .nv.callgraph             --------------------------
	.section	.nv.callgraph,"",@"SHT_CUDA_CALLGRAPH"
	.align	4
	.sectionentsize	8
	.align		4
        /*0000*/ 	.word	0x00000000
	.align		4
        /*0004*/ 	.word	0xffffffff
	.align		4
        /*0008*/ 	.word	0x00000000
	.align		4
        /*000c*/ 	.word	0xfffffffe
	.align		4
        /*0010*/ 	.word	0x00000000
	.align		4
        /*0014*/ 	.word	0xfffffffd
	.align		4
        /*0018*/ 	.word	0x00000000
	.align		4
        /*001c*/ 	.word	0xfffffffc


//--------------------- .nv.constant4             --------------------------
	.section	.nv.constant4,"a",@progbits
	.align	8
	.align		8
.nv.constant4:
        /*0000*/ 	.dword	_ZN40_INTERNAL_8677e38b_4_k_cu_020050ef_154994cuda3std3__45__cpo5beginE
	.align		8
        /*0008*/ 	.dword	_ZN40_INTERNAL_8677e38b_4_k_cu_020050ef_154994cuda3std3__45__cpo3endE
	.align		8
        /*0010*/ 	.dword	_ZN40_INTERNAL_8677e38b_4_k_cu_020050ef_154994cuda3std3__45__cpo6cbeginE
	.align		8
        /*0018*/ 	.dword	_ZN40_INTERNAL_8677e38b_4_k_cu_020050ef_154994cuda3std3__45__cpo4cendE
	.align		8
        /*0020*/ 	.dword	_ZN40_INTERNAL_8677e38b_4_k_cu_020050ef_154994cuda3std3__442_GLOBAL__N__8677e38b_4_k_cu_020050ef_154996ignoreE
	.align		8
        /*0028*/ 	.dword	_ZN40_INTERNAL_8677e38b_4_k_cu_020050ef_154994cuda3std3__419piecewise_constructE
	.align		8
        /*0030*/ 	.dword	_ZN40_INTERNAL_8677e38b_4_k_cu_020050ef_154994cuda3std3__48in_placeE
	.align		8
        /*0038*/ 	.dword	_ZN40_INTERNAL_8677e38b_4_k_cu_020050ef_154994cuda3std6ranges3__45__cpo4swapE
	.align		8
        /*0040*/ 	.dword	_ZN40_INTERNAL_8677e38b_4_k_cu_020050ef_154994cuda3std6ranges3__45__cpo9iter_moveE
	.align		8
        /*0048*/ 	.dword	_ZN40_INTERNAL_8677e38b_4_k_cu_020050ef_154994cute7productE
	.align		8
        /*0050*/ 	.dword	_ZN40_INTERNAL_8677e38b_4_k_cu_020050ef_154994cute1_E


//--------------------- .text._ZN7cutlass13device_kernelINS_4gemm6kernel13GemmUniversalIN4cute5tupleIJiiiiEEENS1_10collective13CollectiveMmaINS1_37MainloopSm90TmaGmmaWarpSpecializedFP8ILi3ENS5_IJNS4_1CILi1EEESB_SB_EEENS1_35KernelTmaWarpSpecializedCooperativeEEENS5_IJNSA_ILi192EEENSA_ILi48EEENSA_ILi256EEEEEENS_12float_e4m3_tENS5_IJlSB_lEEESJ_SK_NS4_8TiledMMAINS4_8MMA_AtomIJNS4_4SM904GMMA30MMA_64x16x32_F32E4M3E4M3_SS_TNILNSO_7ScaleInE1ELSQ_1EEEEEENS4_6LayoutINS5_IJNSA_ILi2EEESB_SB_EEENS5_IJSB_NSA_ILi0EEESW_EEEEENS5_IJNS4_10UnderscoreESZ_SZ_EEEEENS4_13SM90_TMA_LOADENS4_14ComposedLayoutINS4_7SwizzleILi3ELi4ELi3EEENS4_18smem_ptr_flag_bitsILi8EEENST_INS5_IJNSA_ILi8EEENSA_ILi128EEEEEENS5_IJS19_SB_EEEEEEEvNS4_8identityES12_S1D_vS1E_EENS_8epilogue10collective6detail29Sm90TmaWarpSpecializedAdapterINS1H_15DefaultEpilogueISJ_SK_SK_NS1G_6thread17LinearCombinationISJ_Li1EffLNS1L_9ScaleType4KindE0ELNS_15FloatRoundStyleE2ESJ_EENS1_15EpilogueDefaultEEEEEvvEEEEvNT_6ParamsE --------------------------
	.section	.text._ZN7cutlass13device_kernelINS_4gemm6kernel13GemmUniversalIN4cute5tupleIJiiiiEEENS1_10collective13CollectiveMmaINS1_37MainloopSm90TmaGmmaWarpSpecializedFP8ILi3ENS5_IJNS4_1CILi1EEESB_SB_EEENS1_35KernelTmaWarpSpecializedCooperativeEEENS5_IJNSA_ILi192EEENSA_ILi48EEENSA_ILi256EEEEEENS_12float_e4m3_tENS5_IJlSB_lEEESJ_SK_NS4_8TiledMMAINS4_8MMA_AtomIJNS4_4SM904GMMA30MMA_64x16x32_F32E4M3E4M3_SS_TNILNSO_7ScaleInE1ELSQ_1EEEEEENS4_6LayoutINS5_IJNSA_ILi2EEESB_SB_EEENS5_IJSB_NSA_ILi0EEESW_EEEEENS5_IJNS4_10UnderscoreESZ_SZ_EEEEENS4_13SM90_TMA_LOADENS4_14ComposedLayoutINS4_7SwizzleILi3ELi4ELi3EEENS4_18smem_ptr_flag_bitsILi8EEENST_INS5_IJNSA_ILi8EEENSA_ILi128EEEEEENS5_IJS19_SB_EEEEEEEvNS4_8identityES12_S1D_vS1E_EENS_8epilogue10collective6detail29Sm90TmaWarpSpecializedAdapterINS1H_15DefaultEpilogueISJ_SK_SK_NS1G_6thread17LinearCombinationISJ_Li1EffLNS1L_9ScaleType4KindE0ELNS_15FloatRoundStyleE2ESJ_EENS1_15EpilogueDefaultEEEEEvvEEEEvNT_6ParamsE,"ax",@progbits
	.align	128
.text._ZN7cutlass13device_kernelINS_4gemm6kernel13GemmUniversalIN4cute5tupleIJiiiiEEENS1_10collective13CollectiveMmaINS1_37MainloopSm90TmaGmmaWarpSpecializedFP8ILi3ENS5_IJNS4_1CILi1EEESB_SB_EEENS1_35KernelTmaWarpSpecializedCooperativeEEENS5_IJNSA_ILi192EEENSA_ILi48EEENSA_ILi256EEEEEENS_12float_e4m3_tENS5_IJlSB_lEEESJ_SK_NS4_8TiledMMAINS4_8MMA_AtomIJNS4_4SM904GMMA30MMA_64x16x32_F32E4M3E4M3_SS_TNILNSO_7ScaleInE1ELSQ_1EEEEEENS4_6LayoutINS5_IJNSA_ILi2EEESB_SB_EEENS5_IJSB_NSA_ILi0EEESW_EEEEENS5_IJNS4_10UnderscoreESZ_SZ_EEEEENS4_13SM90_TMA_LOADENS4_14ComposedLayoutINS4_7SwizzleILi3ELi4ELi3EEENS4_18smem_ptr_flag_bitsILi8EEENST_INS5_IJNSA_ILi8EEENSA_ILi128EEEEEENS5_IJS19_SB_EEEEEEEvNS4_8identityES12_S1D_vS1E_EENS_8epilogue10collective6detail29Sm90TmaWarpSpecializedAdapterINS1H_15DefaultEpilogueISJ_SK_SK_NS1G_6thread17LinearCombinationISJ_Li1EffLNS1L_9ScaleType4KindE0ELNS_15FloatRoundStyleE2ESJ_EENS1_15EpilogueDefaultEEEEEvvEEEEvNT_6ParamsE:
        .type           _ZN7cutlass13device_kernelINS_4gemm6kernel13GemmUniversalIN4cute5tupleIJiiiiEEENS1_10collective13CollectiveMmaINS1_37MainloopSm90TmaGmmaWarpSpecializedFP8ILi3ENS5_IJNS4_1CILi1EEESB_SB_EEENS1_35KernelTmaWarpSpecializedCooperativeEEENS5_IJNSA_ILi192EEENSA_ILi48EEENSA_ILi256EEEEEENS_12float_e4m3_tENS5_IJlSB_lEEESJ_SK_NS4_8TiledMMAINS4_8MMA_AtomIJNS4_4SM904GMMA30MMA_64x16x32_F32E4M3E4M3_SS_TNILNSO_7ScaleInE1ELSQ_1EEEEEENS4_6LayoutINS5_IJNSA_ILi2EEESB_SB_EEENS5_IJSB_NSA_ILi0EEESW_EEEEENS5_IJNS4_10UnderscoreESZ_SZ_EEEEENS4_13SM90_TMA_LOADENS4_14ComposedLayoutINS4_7SwizzleILi3ELi4ELi3EEENS4_18smem_ptr_flag_bitsILi8EEENST_INS5_IJNSA_ILi8EEENSA_ILi128EEEEEENS5_IJS19_SB_EEEEEEEvNS4_8identityES12_S1D_vS1E_EENS_8epilogue10collective6detail29Sm90TmaWarpSpecializedAdapterINS1H_15DefaultEpilogueISJ_SK_SK_NS1G_6thread17LinearCombinationISJ_Li1EffLNS1L_9ScaleType4KindE0ELNS_15FloatRoundStyleE2ESJ_EENS1_15EpilogueDefaultEEEEEvvEEEEvNT_6ParamsE,@function
        .size           _ZN7cutlass13device_kernelINS_4gemm6kernel13GemmUniversalIN4cute5tupleIJiiiiEEENS1_10collective13CollectiveMmaINS1_37MainloopSm90TmaGmmaWarpSpecializedFP8ILi3ENS5_IJNS4_1CILi1EEESB_SB_EEENS1_35KernelTmaWarpSpecializedCooperativeEEENS5_IJNSA_ILi192EEENSA_ILi48EEENSA_ILi256EEEEEENS_12float_e4m3_tENS5_IJlSB_lEEESJ_SK_NS4_8TiledMMAINS4_8MMA_AtomIJNS4_4SM904GMMA30MMA_64x16x32_F32E4M3E4M3_SS_TNILNSO_7ScaleInE1ELSQ_1EEEEEENS4_6LayoutINS5_IJNSA_ILi2EEESB_SB_EEENS5_IJSB_NSA_ILi0EEESW_EEEEENS5_IJNS4_10UnderscoreESZ_SZ_EEEEENS4_13SM90_TMA_LOADENS4_14ComposedLayoutINS4_7SwizzleILi3ELi4ELi3EEENS4_18smem_ptr_flag_bitsILi8EEENST_INS5_IJNSA_ILi8EEENSA_ILi128EEEEEENS5_IJS19_SB_EEEEEEEvNS4_8identityES12_S1D_vS1E_EENS_8epilogue10collective6detail29Sm90TmaWarpSpecializedAdapterINS1H_15DefaultEpilogueISJ_SK_SK_NS1G_6thread17LinearCombinationISJ_Li1EffLNS1L_9ScaleType4KindE0ELNS_15FloatRoundStyleE2ESJ_EENS1_15EpilogueDefaultEEEEEvvEEEEvNT_6ParamsE,(.L_x_167 - _ZN7cutlass13device_kernelINS_4gemm6kernel13GemmUniversalIN4cute5tupleIJiiiiEEENS1_10collective13CollectiveMmaINS1_37MainloopSm90TmaGmmaWarpSpecializedFP8ILi3ENS5_IJNS4_1CILi1EEESB_SB_EEENS1_35KernelTmaWarpSpecializedCooperativeEEENS5_IJNSA_ILi192EEENSA_ILi48EEENSA_ILi256EEEEEENS_12float_e4m3_tENS5_IJlSB_lEEESJ_SK_NS4_8TiledMMAINS4_8MMA_AtomIJNS4_4SM904GMMA30MMA_64x16x32_F32E4M3E4M3_SS_TNILNSO_7ScaleInE1ELSQ_1EEEEEENS4_6LayoutINS5_IJNSA_ILi2EEESB_SB_EEENS5_IJSB_NSA_ILi0EEESW_EEEEENS5_IJNS4_10UnderscoreESZ_SZ_EEEEENS4_13SM90_TMA_LOADENS4_14ComposedLayoutINS4_7SwizzleILi3ELi4ELi3EEENS4_18smem_ptr_flag_bitsILi8EEENST_INS5_IJNSA_ILi8EEENSA_ILi128EEEEEENS5_IJS19_SB_EEEEEEEvNS4_8identityES12_S1D_vS1E_EENS_8epilogue10collective6detail29Sm90TmaWarpSpecializedAdapterINS1H_15DefaultEpilogueISJ_SK_SK_NS1G_6thread17LinearCombinationISJ_Li1EffLNS1L_9ScaleType4KindE0ELNS_15FloatRoundStyleE2ESJ_EENS1_15EpilogueDefaultEEEEEvvEEEEvNT_6ParamsE)
        .other          _ZN7cutlass13device_kernelINS_4gemm6kernel13GemmUniversalIN4cute5tupleIJiiiiEEENS1_10collective13CollectiveMmaINS1_37MainloopSm90TmaGmmaWarpSpecializedFP8ILi3ENS5_IJNS4_1CILi1EEESB_SB_EEENS1_35KernelTmaWarpSpecializedCooperativeEEENS5_IJNSA_ILi192EEENSA_ILi48EEENSA_ILi256EEEEEENS_12float_e4m3_tENS5_IJlSB_lEEESJ_SK_NS4_8TiledMMAINS4_8MMA_AtomIJNS4_4SM904GMMA30MMA_64x16x32_F32E4M3E4M3_SS_TNILNSO_7ScaleInE1ELSQ_1EEEEEENS4_6LayoutINS5_IJNSA_ILi2EEESB_SB_EEENS5_IJSB_NSA_ILi0EEESW_EEEEENS5_IJNS4_10UnderscoreESZ_SZ_EEEEENS4_13SM90_TMA_LOADENS4_14ComposedLayoutINS4_7SwizzleILi3ELi4ELi3EEENS4_18smem_ptr_flag_bitsILi8EEENST_INS5_IJNSA_ILi8EEENSA_ILi128EEEEEENS5_IJS19_SB_EEEEEEEvNS4_8identityES12_S1D_vS1E_EENS_8epilogue10collective6detail29Sm90TmaWarpSpecializedAdapterINS1H_15DefaultEpilogueISJ_SK_SK_NS1G_6thread17LinearCombinationISJ_Li1EffLNS1L_9ScaleType4KindE0ELNS_15FloatRoundStyleE2ESJ_EENS1_15EpilogueDefaultEEEEEvvEEEEvNT_6ParamsE,@"STO_CUDA_ENTRY STV_DEFAULT"
_ZN7cutlass13device_kernelINS_4gemm6kernel13GemmUniversalIN4cute5tupleIJiiiiEEENS1_10collective13CollectiveMmaINS1_37MainloopSm90TmaGmmaWarpSpecializedFP8ILi3ENS5_IJNS4_1CILi1EEESB_SB_EEENS1_35KernelTmaWarpSpecializedCooperativeEEENS5_IJNSA_ILi192EEENSA_ILi48EEENSA_ILi256EEEEEENS_12float_e4m3_tENS5_IJlSB_lEEESJ_SK_NS4_8TiledMMAINS4_8MMA_AtomIJNS4_4SM904GMMA30MMA_64x16x32_F32E4M3E4M3_SS_TNILNSO_7ScaleInE1ELSQ_1EEEEEENS4_6LayoutINS5_IJNSA_ILi2EEESB_SB_EEENS5_IJSB_NSA_ILi0EEESW_EEEEENS5_IJNS4_10UnderscoreESZ_SZ_EEEEENS4_13SM90_TMA_LOADENS4_14ComposedLayoutINS4_7SwizzleILi3ELi4ELi3EEENS4_18smem_ptr_flag_bitsILi8EEENST_INS5_IJNSA_ILi8EEENSA_ILi128EEEEEENS5_IJS19_SB_EEEEEEEvNS4_8identityES12_S1D_vS1E_EENS_8epilogue10collective6detail29Sm90TmaWarpSpecializedAdapterINS1H_15DefaultEpilogueISJ_SK_SK_NS1G_6thread17LinearCombinationISJ_Li1EffLNS1L_9ScaleType4KindE0ELNS_15FloatRoundStyleE2ESJ_EENS1_15EpilogueDefaultEEEEEvvEEEEvNT_6ParamsE:
[----:B------:R-:W-:Y:S01]  /*0000*/  LDC R1, c[0x0][0x28] ;  /* 0x00000a00ff017b82 */ /* 0x000fe20000000800 */
[----:B------:R-:W0:Y:S01]  /*0010*/  S2R R0, SR_TID.X ;  /* 0x0000000000007919 */ /* 0x000e220000002100 */
[----:B------:R-:W-:Y:S01]  /*0020*/  ELECT P0, URZ, PT ;  /* 0x00000000003f782f */ /* 0x000fe20003800000 */
[----:B------:R-:W-:Y:S01]  /*0030*/  BSSY B0, `(.L_x_0) ;  /* 0x000000f000007945 */ /* 0x000fe20003800000 */
[--C-:B0-----:R-:W-:Y:S02]  /*0040*/  SHF.R.U32.HI R2, RZ, 0x5, R0.reuse ;  /* 0x00000005ff027819 */ /* 0x101fe40000011600 */
[----:B------:R-:W-:-:S03]  /*0050*/  SHF.R.U32.HI R3, RZ, 0x7, R0 ;  /* 0x00000007ff037819 */ /* 0x000fc60000011600 */
[----:B------:R-:W0:Y:S04]  /*0060*/  SHFL.IDX PT, R5, R2, RZ, 0x1f ;  /* 0x00001fff02057589 */ /* 0x000e2800000e0000 */
[----:B------:R1:W2:Y:S01]  /*0070*/  SHFL.IDX PT, R7, R3, RZ, 0x1f ;  /* 0x00001fff03077589 */ /* 0x0002a200000e0000 */
[----:B0-----:R-:W-:-:S13]  /*0080*/  ISETP.NE.OR P0, PT, R5, RZ, !P0 ;  /* 0x000000ff0500720c */ /* 0x001fda0004705670 */
[----:B-12---:R-:W-:Y:S05]  /*0090*/  @P0 BRA `(.L_x_1) ;  /* 0x0000000000200947 */ /* 0x006fea0003800000 */
[----:B------:R-:W-:Y:S02]  /*00a0*/  ULDC.64 UR4, c[0x0][0x198] ;  /* 0x0000660000047ab9 */ /* 0x000fe40000000a00 */
[----:B------:R-:W-:Y:S02]  /*00b0*/  UIADD3 UR6, UP0, UR4, 0xf0, URZ ;  /* 0x000000f004067890 */ /* 0x000fe4000ff1e03f */
[----:B------:R-:W-:Y:S02]  /*00c0*/  UIADD3 UR4, UP1, UR4, 0x1f0, URZ ;  /* 0x000001f004047890 */ /* 0x000fe4000ff3e03f */
[----:B------:R-:W-:Y:S02]  /*00d0*/  UIADD3.X UR7, URZ, UR5, URZ, UP0, !UPT ;  /* 0x000000053f077290 */ /* 0x000fe400087fe43f */
[----:B------:R-:W-:-:S07]  /*00e0*/  UIADD3.X UR5, URZ, UR5, URZ, UP1, !UPT ;  /* 0x000000053f057290 */ /* 0x000fce0008ffe43f */
[----:B------:R0:W-:Y:S02]  /*00f0*/  UTMACCTL.PF [UR6] ;  /* 0x00000000060079b9 */ /* 0x0001e40008040000 */
[----:B------:R0:W-:Y:S02]  /*0100*/  UTMACCTL.PF [UR4] ;  /* 0x00000000040079b9 */ /* 0x0001e40008040000 */
[----:B0-----:R-:W-:Y:S01]  /*0110*/  NOP ;  /* 0x0000000000007918 */ /* 0x001fe20000000000 */
.L_x_1:
[----:B------:R-:W-:Y:S05]  /*0120*/  BSYNC B0 ;  /* 0x0000000000007941 */ /* 0x000fea0003800000 */
.L_x_0:
[----:B------:R-:W0:Y:S02]  /*0130*/  SHFL.IDX PT, R3, R2, RZ, 0x1f ;  /* 0x00001fff02037589 */ /* 0x000e2400000e0000 */
[----:B0-----:R-:W-:-:S13]  /*0140*/  ISETP.NE.AND P0, PT, R3, RZ, PT ;  /* 0x000000ff0300720c */ /* 0x001fda0003f05270 */
[----:B------:R-:W-:Y:S05]  /*0150*/  @P0 BRA `(.L_x_2) ;  /* 0x0000000000500947 */ /* 0x000fea0003800000 */
[----:B------:R-:W0:Y:S01]  /*0160*/  S2UR UR8, SR_CgaCtaId ;  /* 0x00000000000879c3 */ /* 0x000e220000008800 */
[----:B------:R-:W-:Y:S01]  /*0170*/  UMOV UR4, 0x400 ;  /* 0x0000040000047882 */ /* 0x000fe20000000000 */
[----:B------:R-:W-:Y:S01]  /*0180*/  UMOV UR5, 0x1 ;  /* 0x0000000100057882 */ /* 0x000fe20000000000 */
[----:B------:R-:W-:Y:S01]  /*0190*/  UMOV UR6, 0x100 ;  /* 0x0000010000067882 */ /* 0x000fe20000000000 */
[----:B------:R-:W-:Y:S01]  /*01a0*/  ELECT P0, URZ, PT ;  /* 0x00000000003f782f */ /* 0x000fe20003800000 */
[----:B------:R-:W-:-:S04]  /*01b0*/  UIADD3 UR6, -UR6, 0x100000, URZ ;  /* 0x0010000006067890 */ /* 0x000fc8000fffe13f */
[----:B------:R-:W-:Y:S02]  /*01c0*/  USHF.L.U32 UR7, UR6, 0xb, URZ ;  /* 0x0000000b06077899 */ /* 0x000fe4000800063f */
[----:B------:R-:W-:Y:S02]  /*01d0*/  USHF.L.U32 UR6, UR6, 0x1, URZ ;  /* 0x0000000106067899 */ /* 0x000fe4000800063f */
[----:B0-----:R-:W-:Y:S02]  /*01e0*/  ULEA UR8, UR8, UR4, 0x18 ;  /* 0x0000000408087291 */ /* 0x001fe4000f8ec03f */
[----:B------:R-:W-:-:S04]  /*01f0*/  UIADD3 UR4, -UR5, 0x100000, URZ ;  /* 0x0010000005047890 */ /* 0x000fc8000fffe13f */
[----:B------:R-:W-:Y:S02]  /*0200*/  USHF.L.U32 UR5, UR4, 0xb, URZ ;  /* 0x0000000b04057899 */ /* 0x000fe4000800063f */
[----:B------:R-:W-:Y:S01]  /*0210*/  USHF.L.U32 UR4, UR4, 0x1, URZ ;  /* 0x0000000104047899 */ /* 0x000fe2000800063f */
[----:B------:R-:W0:Y:S11]  /*0220*/  FENCE.VIEW.ASYNC.S ;  /* 0x00000000000073c6 */ /* 0x000e360000000000 */
[----:B0-----:R0:W1:Y:S01]  /*0230*/  SYNCS.EXCH.64 URZ, [UR8], UR4 ;  /* 0x00000004083f75b2 */ /* 0x0010620008000100 */
[----:B------:R0:W2:Y:S01]  /*0240*/  SYNCS.EXCH.64 URZ, [UR8+0x18], UR6 ;  /* 0x00001806083f75b2 */ /* 0x0000a20008000100 */
[----:B------:R0:W3:Y:S01]  /*0250*/  SYNCS.EXCH.64 URZ, [UR8+0x8], UR4 ;  /* 0x00000804083f75b2 */ /* 0x0000e20008000100 */
[----:B------:R0:W4:Y:S01]  /*0260*/  SYNCS.EXCH.64 URZ, [UR8+0x20], UR6 ;  /* 0x00002006083f75b2 */ /* 0x0001220008000100 */
[----:B------:R0:W0:Y:S01]  /*0270*/  SYNCS.EXCH.64 URZ, [UR8+0x10], UR4 ;  /* 0x00001004083f75b2 */ /* 0x0000220008000100 */
[----:B------:R0:W0:Y:S01]  /*0280*/  SYNCS.EXCH.64 URZ, [UR8+0x28], UR6 ;  /* 0x00002806083f75b2 */ /* 0x0000220008000100 */
[----:B------:R-:W-:Y:S01]  /*0290*/  NOP ;  /* 0x0000000000007918 */ /* 0x000fe20000000000 */
.L_x_2:
[----:B------:R-:W5:Y:S01]  /*02a0*/  SHFL.IDX PT, R2, R2, RZ, 0x1f ;  /* 0x00001fff02027589 */ /* 0x000f6200000e0000 */
[----:B------:R-:W1:Y:S01]  /*02b0*/  LDC R3, c[0x0][0x65c] ;  /* 0x00019700ff037b82 */ /* 0x000e620000000800 */
[----:B------:R-:W-:Y:S02]  /*02c0*/  ELECT P0, URZ, PT ;  /* 0x00000000003f782f */ /* 0x000fe40003800000 */
[----:B------:R-:W-:Y:S01]  /*02d0*/  SHF.R.S32.HI R4, RZ, 0x1f, R5 ;  /* 0x0000001fff047819 */ /* 0x000fe20000011405 */
[----:B------:R-:W2:Y:S01]  /*02e0*/  S2R R8, SR_CTAID.Y ;  /* 0x0000000000087919 */ /* 0x000ea20000002600 */
[----:B0-----:R-:W-:Y:S01]  /*02f0*/  UMOV UR4, 0x20 ;  /* 0x0000002000047882 */ /* 0x001fe20000000000 */
[----:B------:R-:W-:Y:S01]  /*0300*/  ISETP.NE.AND P2, PT, R7, RZ, PT ;  /* 0x000000ff0700720c */ /* 0x000fe20003f45270 */
[----:B------:R-:W-:Y:S01]  /*0310*/  NOP ;  /* 0x0000000000007918 */ /* 0x000fe20000000000 */
[----:B------:R-:W0:Y:S01]  /*0320*/  S2R R6, SR_CTAID.X ;  /* 0x0000000000067919 */ /* 0x000e220000002500 */
[----:B------:R-:W-:Y:S01]  /*0330*/  LEA.HI R4, R4, R5, RZ, 0x2 ;  /* 0x0000000504047211 */ /* 0x000fe200078f10ff */
[----:B------:R-:W-:-:S03]  /*0340*/  NOP ;  /* 0x0000000000007918 */ /* 0x000fc60000000000 */
[----:B------:R-:W-:-:S05]  /*0350*/  LOP3.LUT R4, R4, 0xfffffffc, RZ, 0xc0, !PT ;  /* 0xfffffffc04047812 */ /* 0x000fca00078ec0ff */
[----:B------:R-:W-:Y:S01]  /*0360*/  IMAD.IADD R5, R5, 0x1, -R4 ;  /* 0x0000000105057824 */ /* 0x000fe200078e0a04 */
[----:B-----5:R-:W-:Y:S02]  /*0370*/  ISETP.NE.OR P0, PT, R2, RZ, !P0 ;  /* 0x000000ff0200720c */ /* 0x020fe40004705670 */
[----:B-1----:R-:W-:-:S11]  /*0380*/  ISETP.NE.AND P4, PT, R3, 0x1, PT ;  /* 0x000000010300780c */ /* 0x002fd60003f85270 */
[----:B------:R-:W-:Y:S01]  /*0390*/  VOTEU.ALL UP0, P0 ;  /* 0x00000000003f7886 */ /* 0x000fe20000000000 */
[----:B------:R-:W-:Y:S01]  /*03a0*/  VOTEU.ALL UP1, P0 ;  /* 0x00000000003f7886 */ /* 0x000fe20000020000 */
[----:B------:R-:W0:Y:S01]  /*03b0*/  @P4 LDC R9, c[0x0][0x10] ;  /* 0x00000400ff094b82 */ /* 0x000e220000000800 */
[----:B--2---:R-:W-:Y:S02]  /*03c0*/  @P4 IMAD.MOV.U32 R2, RZ, RZ, R8 ;  /* 0x000000ffff024224 */ /* 0x004fe400078e0008 */
[----:B------:R-:W-:Y:S01]  /*03d0*/  @!UP0 UMOV UR6, 0x400 ;  /* 0x0000040000068882 */ /* 0x000fe20000000000 */
[----:B------:R-:W-:-:S04]  /*03e0*/  @!UP0 UIADD3 UR4, -UR4, 0x100000, URZ ;  /* 0x0010000004048890 */ /* 0x000fc8000fffe13f */
[----:B------:R-:W-:Y:S02]  /*03f0*/  @!UP0 USHF.L.U32 UR5, UR4, 0xb, URZ ;  /* 0x0000000b04058899 */ /* 0x000fe4000800063f */
[----:B------:R-:W-:Y:S01]  /*0400*/  @!UP0 USHF.L.U32 UR4, UR4, 0x1, URZ ;  /* 0x0000000104048899 */ /* 0x000fe2000800063f */
[----:B------:R-:W-:Y:S02]  /*0410*/  @P4 IMAD.MOV.U32 R3, RZ, RZ, RZ ;  /* 0x000000ffff034224 */ /* 0x000fe400078e00ff */
[----:B------:R-:W-:Y:S01]  /*0420*/  @P4 IMAD.MOV.U32 R13, RZ, RZ, RZ ;  /* 0x000000ffff0d4224 */ /* 0x000fe200078e00ff */
[----:B------:R-:W1:Y:S08]  /*0430*/  @!UP0 S2UR UR7, SR_CgaCtaId ;  /* 0x00000000000789c3 */ /* 0x000e700000008800 */
[----:B------:R-:W2:Y:S01]  /*0440*/  @!P4 LDC R11, c[0x0][0xc] ;  /* 0x00000300ff0bcb82 */ /* 0x000ea20000000800 */
[----:B0-----:R-:W-:-:S04]  /*0450*/  @P4 IMAD.WIDE.U32 R2, R6, R9, R2 ;  /* 0x0000000906024225 */ /* 0x001fc800078e0002 */
[----:B------:R-:W-:Y:S02]  /*0460*/  VIADD R9, R7, 0xffffffff ;  /* 0xffffffff07097836 */ /* 0x000fe40000000000 */
[----:B------:R-:W-:Y:S01]  /*0470*/  @P4 IMAD.IADD R3, R3, 0x1, R13 ;  /* 0x0000000103034824 */ /* 0x000fe200078e020d */
[----:B-1----:R-:W-:Y:S02]  /*0480*/  @!UP0 ULEA UR6, UR7, UR6, 0x18 ;  /* 0x0000000607068291 */ /* 0x002fe4000f8ec03f */
[----:B------:R-:W-:Y:S01]  /*0490*/  ISETP.GE.U32.AND P1, PT, R9, 0x2, PT ;  /* 0x000000020900780c */ /* 0x000fe20003f26070 */
[----:B------:R-:W-:Y:S01]  /*04a0*/  VOTEU.ALL UP0, P0 ;  /* 0x00000000003f7886 */ /* 0x000fe20000000000 */
[----:B------:R-:W-:-:S04]  /*04b0*/  ISETP.NE.AND P0, PT, R5, 0x3, PT ;  /* 0x000000030500780c */ /* 0x000fc80003f05270 */
[----:B------:R-:W-:-:S04]  /*04c0*/  ISETP.EQ.OR P0, PT, R5, RZ, !P0 ;  /* 0x000000ff0500720c */ /* 0x000fc80004702670 */
[----:B------:R-:W-:Y:S01]  /*04d0*/  ISETP.EQ.AND P0, PT, R7, RZ, P0 ;  /* 0x000000ff0700720c */ /* 0x000fe20000702270 */
[----:B------:R-:W-:Y:S01]  /*04e0*/  IMAD.MOV.U32 R7, RZ, RZ, RZ ;  /* 0x000000ffff077224 */ /* 0x000fe200078e00ff */
[----:B------:R-:W0:Y:S02]  /*04f0*/  FENCE.VIEW.ASYNC.S ;  /* 0x00000000000073c6 */ /* 0x000e240000000000 */
[----:B0-----:R0:W3:Y:S01]  /*0500*/  @!UP0 SYNCS.EXCH.64 URZ, [UR6+0x40], UR4 ;  /* 0x00004004063f85b2 */ /* 0x0010e20008000100 */
[----:B------:R-:W-:Y:S01]  /*0510*/  SEL R4, RZ, 0x1, !P0 ;  /* 0x00000001ff047807 */ /* 0x000fe20004000000 */
[----:B--2---:R-:W-:-:S03]  /*0520*/  @!P4 IMAD.WIDE.U32 R10, R11, R8, R6 ;  /* 0x000000080b0ac225 */ /* 0x004fc600078e0006 */
[----:B------:R-:W-:Y:S01]  /*0530*/  SEL R4, R4, 0x2, P1 ;  /* 0x0000000204047807 */ /* 0x000fe20000800000 */
[----:B------:R-:W-:Y:S02]  /*0540*/  @!P4 IMAD.MOV.U32 R2, RZ, RZ, R10 ;  /* 0x000000ffff02c224 */ /* 0x000fe400078e000a */
[----:B------:R-:W-:Y:S01]  /*0550*/  @!P4 IMAD.MOV.U32 R3, RZ, RZ, R11 ;  /* 0x000000ffff03c224 */ /* 0x000fe200078e000b */
[----:B------:R0:W3:Y:S01]  /*0560*/  @!UP1 SYNCS.EXCH.64 URZ, [UR6+0x48], UR4 ;  /* 0x00004804063f95b2 */ /* 0x0000e20008000100 */
[----:B------:R-:W-:Y:S01]  /*0570*/  NOP ;  /* 0x0000000000007918 */ /* 0x000fe20000000000 */
[----:B---34-:R-:W-:Y:S06]  /*0580*/  BAR.SYNC.DEFER_BLOCKING 0x0 ;  /* 0x0000000000007b1d */ /* 0x018fec0000010000 */
[----:B------:R-:W-:Y:S05]  /*0590*/  @!P2 BRA `(.L_x_3) ;  /* 0x000000780060a947 */ /* 0x000fea0003800000 */
[----:B------:R-:W-:-:S13]  /*05a0*/  ISETP.GT.U32.AND P0, PT, R9, 0x1, PT ;  /* 0x000000010900780c */ /* 0x000fda0003f04070 */
[----:B0-----:R-:W-:Y:S05]  /*05b0*/  @P0 EXIT ;  /* 0x000000000000094d */ /* 0x001fea0003800000 */
[----:B------:R-:W-:Y:S01]  /*05c0*/  ULDC.64 UR4, c[0x0][0x650] ;  /* 0x0001940000047ab9 */ /* 0x000fe20000000a00 */
[----:B------:R-:W-:Y:S01]  /*05d0*/  PRMT R9, RZ, 0x7610, R9 ;  /* 0x00007610ff097816 */ /* 0x000fe20000000009 */
[----:B------:R-:W-:Y:S01]  /*05e0*/  IMAD.MOV.U32 R11, RZ, RZ, -0x1 ;  /* 0xffffffffff0b7424 */ /* 0x000fe200078e00ff */
[----:B------:R-:W-:Y:S01]  /*05f0*/  ISETP.GE.U32.AND P0, PT, R2, UR4, PT ;  /* 0x0000000402007c0c */ /* 0x000fe2000bf06070 */
[----:B------:R-:W-:Y:S02]  /*0600*/  IMAD.MOV.U32 R10, RZ, RZ, -0x1 ;  /* 0xffffffffff0a7424 */ /* 0x000fe400078e00ff */
[----:B------:R-:W-:Y:S01]  /*0610*/  IMAD.MOV.U32 R101, RZ, RZ, -0x1 ;  /* 0xffffffffff657424 */ /* 0x000fe200078e00ff */
[----:B------:R-:W-:-:S13]  /*0620*/  ISETP.GE.U32.AND.EX P0, PT, R3, UR5, PT, P0 ;  /* 0x0000000503007c0c */ /* 0x000fda000bf06100 */
[----:B------:R-:W-:Y:S05]  /*0630*/  @P0 BRA `(.L_x_4) ;  /* 0x0000000400580947 */ /* 0x000fea0003800000 */
[----:B------:R-:W0:Y:S01]  /*0640*/  LDC.64 R16, c[0x0][0x628] ;  /* 0x00018a00ff107b82 */ /* 0x000e220000000a00 */
[----:B------:R-:W-:Y:S02]  /*0650*/  IMAD.MOV.U32 R10, RZ, RZ, R2 ;  /* 0x000000ffff0a7224 */ /* 0x000fe400078e0002 */
[----:B------:R-:W-:-:S05]  /*0660*/  IMAD.MOV.U32 R11, RZ, RZ, R3 ;  /* 0x000000ffff0b7224 */ /* 0x000fca00078e0003 */
[----:B------:R-:W1:Y:S08]  /*0670*/  LDC R18, c[0x0][0x630] ;  /* 0x00018c00ff127b82 */ /* 0x000e700000000800 */
[----:B------:R-:W2:Y:S01]  /*0680*/  LDC.64 R20, c[0x0][0x620] ;  /* 0x00018800ff147b82 */ /* 0x000ea20000000a00 */
[----:B0-----:R-:W-:-:S04]  /*0690*/  ISETP.NE.U32.AND P0, PT, R16, RZ, PT ;  /* 0x000000ff1000720c */ /* 0x001fc80003f05070 */
[----:B------:R-:W-:-:S13]  /*06a0*/  ISETP.NE.AND.EX P0, PT, R17, RZ, PT, P0 ;  /* 0x000000ff1100720c */ /* 0x000fda0003f05300 */
[----:B-12---:R-:W-:Y:S05]  /*06b0*/  @!P0 BRA `(.L_x_5) ;  /* 0x0000000000288947 */ /* 0x006fea0003800000 */
[----:B------:R-:W0:Y:S02]  /*06c0*/  LDC R5, c[0x0][0x634] ;  /* 0x00018d00ff057b82 */ /* 0x000e240000000800 */
[----:B0-----:R-:W-:-:S05]  /*06d0*/  IADD3 R5, P0, R2, R5, RZ ;  /* 0x0000000502057210 */ /* 0x001fca0007f1e0ff */
[----:B------:R-:W-:-:S04]  /*06e0*/  IMAD.X R9, RZ, RZ, R3, P0 ;  /* 0x000000ffff097224 */ /* 0x000fc800000e0603 */
[----:B------:R-:W-:-:S04]  /*06f0*/  IMAD.WIDE.U32 R10, R9, R16, RZ ;  /* 0x00000010090a7225 */ /* 0x000fc800078e00ff */
[----:B------:R-:W-:-:S04]  /*0700*/  IMAD.WIDE.U32 R12, P0, R5, R17, R10 ;  /* 0x00000011050c7225 */ /* 0x000fc8000780000a */
[----:B------:R-:W-:-:S04]  /*0710*/  IMAD.WIDE.U32 R10, R5, R16, RZ ;  /* 0x00000010050a7225 */ /* 0x000fc800078e00ff */
[----:B------:R-:W-:Y:S01]  /*0720*/  IMAD.X R15, RZ, RZ, RZ, P0 ;  /* 0x000000ffff0f7224 */ /* 0x000fe200000e06ff */
[----:B------:R-:W-:Y:S01]  /*0730*/  IADD3 RZ, P0, R11, R12, RZ ;  /* 0x0000000c0bff7210 */ /* 0x000fe20007f1e0ff */
[----:B------:R-:W-:-:S04]  /*0740*/  IMAD.MOV.U32 R14, RZ, RZ, R13 ;  /* 0x000000ffff0e7224 */ /* 0x000fc800078e000d */
[----:B------:R-:W-:-:S08]  /*0750*/  IMAD.WIDE.U32.X R10, R9, R17, R14, P0 ;  /* 0x00000011090a7225 */ /* 0x000fd000000e040e */
.L_x_5:
[-CC-:B------:R-:W-:Y:S01]  /*0760*/  SHF.R.U64 R101, R10, R18.reuse, R11.reuse ;  /* 0x000000120a657219 */ /* 0x180fe2000000120b */
[----:B------:R-:W0:Y:S01]  /*0770*/  LDC.64 R22, c[0x0][0x640] ;  /* 0x00019000ff167b82 */ /* 0x000e220000000a00 */
[----:B------:R-:W-:Y:S01]  /*0780*/  SHF.R.U32.HI R7, RZ, R18, R11 ;  /* 0x00000012ff077219 */ /* 0x000fe2000001160b */
[----:B------:R-:W-:Y:S01]  /*0790*/  ULDC UR4, c[0x0][0x150] ;  /* 0x0000540000047ab9 */ /* 0x000fe20000000800 */
[----:B------:R-:W-:Y:S02]  /*07a0*/  IADD3 R9, P0, RZ, -R101, RZ ;  /* 0x80000065ff097210 */ /* 0x000fe40007f1e0ff */
[----:B------:R-:W-:-:S03]  /*07b0*/  I2FP.F32.U32 R5, R6 ;  /* 0x0000000600057245 */ /* 0x000fc60000201000 */
[----:B------:R-:W1:Y:S01]  /*07c0*/  LDC R14, c[0x0][0x618] ;  /* 0x00018600ff0e7b82 */ /* 0x000e620000000800 */
[----:B------:R-:W-:Y:S02]  /*07d0*/  IMAD.X R13, RZ, RZ, ~R7, P0 ;  /* 0x000000ffff0d7224 */ /* 0x000fe400000e0e07 */
[----:B------:R-:W-:Y:S01]  /*07e0*/  FMUL R5, R5, UR4 ;  /* 0x0000000405057c20 */ /* 0x000fe20008400000 */
[----:B------:R-:W-:Y:S01]  /*07f0*/  IMAD.WIDE.U32 R10, R9, R20, R2 ;  /* 0x00000014090a7225 */ /* 0x000fe200078e0002 */
[----:B------:R-:W-:-:S03]  /*0800*/  ULDC UR4, c[0x0][0x154] ;  /* 0x0000550000047ab9 */ /* 0x000fc60000000800 */
[----:B------:R-:W-:Y:S01]  /*0810*/  IMAD R12, R13, R20, RZ ;  /* 0x000000140d0c7224 */ /* 0x000fe200078e02ff */
[----:B------:R-:W2:Y:S01]  /*0820*/  LDC R7, c[0x0][0x144] ;  /* 0x00005100ff077b82 */ /* 0x000ea20000000800 */
[----:B------:R-:W3:Y:S01]  /*0830*/  F2I.U32.TRUNC.NTZ R5, R5 ;  /* 0x0000000500057305 */ /* 0x000ee2000020f000 */
[----:B------:R-:W-:Y:S02]  /*0840*/  IMAD.MOV.U32 R13, RZ, RZ, -0x1 ;  /* 0xffffffffff0d7424 */ /* 0x000fe400078e00ff */
[----:B------:R-:W-:-:S04]  /*0850*/  IMAD R9, R9, R21, R12 ;  /* 0x0000001509097224 */ /* 0x000fc800078e020c */
[----:B------:R-:W4:Y:S01]  /*0860*/  LDC R18, c[0x0][0x608] ;  /* 0x00018200ff127b82 */ /* 0x000f220000000800 */
[----:B------:R-:W-:Y:S01]  /*0870*/  IMAD.IADD R11, R11, 0x1, R9 ;  /* 0x000000010b0b7824 */ /* 0x000fe200078e0209 */
[----:B0-----:R-:W-:Y:S02]  /*0880*/  ISETP.NE.U32.AND P0, PT, R22, RZ, PT ;  /* 0x000000ff1600720c */ /* 0x001fe40003f05070 */
[----:B------:R-:W-:Y:S02]  /*0890*/  I2FP.F32.U32 R9, R8 ;  /* 0x0000000800097245 */ /* 0x000fe40000201000 */
[----:B------:R-:W-:Y:S02]  /*08a0*/  ISETP.NE.AND.EX P0, PT, R23, RZ, PT, P0 ;  /* 0x000000ff1700720c */ /* 0x000fe40003f05300 */
[----:B------:R-:W0:Y:S01]  /*08b0*/  LDC R12, c[0x0][0x658] ;  /* 0x00019600ff0c7b82 */ /* 0x000e220000000800 */
[-C--:B-1----:R-:W-:Y:S01]  /*08c0*/  SHF.R.U64 R16, R10, R14.reuse, R11 ;  /* 0x0000000e0a107219 */ /* 0x082fe2000000120b */
[----:B---3--:R-:W-:Y:S01]  /*08d0*/  IMAD.MOV R10, RZ, RZ, -R5 ;  /* 0x000000ffff0a7224 */ /* 0x008fe200078e0a05 */
[----:B------:R-:W-:-:S05]  /*08e0*/  SHF.R.U32.HI R11, RZ, R14, R11 ;  /* 0x0000000eff0b7219 */ /* 0x000fca000001160b */
[----:B------:R-:W1:Y:S01]  /*08f0*/  LDC R17, c[0x0][0x148] ;  /* 0x00005200ff117b82 */ /* 0x000e620000000800 */
[----:B--2---:R-:W-:Y:S02]  /*0900*/  IMAD R5, R7, R10, R6 ;  /* 0x0000000a07057224 */ /* 0x004fe400078e0206 */
[----:B------:R-:W-:-:S04]  /*0910*/  FMUL R7, R9, UR4 ;  /* 0x0000000409077c20 */ /* 0x000fc80008400000 */
[----:B------:R2:W3:Y:S01]  /*0920*/  F2I.U32.TRUNC.NTZ R15, R7 ;  /* 0x00000007000f7305 */ /* 0x0004e2000020f000 */
[----:B------:R-:W1:Y:S01]  /*0930*/  LDC R21, c[0x0][0x600] ;  /* 0x00018000ff157b82 */ /* 0x000e620000000800 */
[-CC-:B----4-:R-:W-:Y:S02]  /*0940*/  SHF.R.U64 R27, R16, R18.reuse, R11.reuse ;  /* 0x00000012101b7219 */ /* 0x190fe4000000120b */
[----:B------:R-:W-:Y:S01]  /*0950*/  SHF.R.U32.HI R9, RZ, R18, R11 ;  /* 0x00000012ff097219 */ /* 0x000fe2000001160b */
[----:B------:R-:W-:-:S04]  /*0960*/  IMAD.MOV.U32 R11, RZ, RZ, 0x1 ;  /* 0x00000001ff0b7424 */ /* 0x000fc800078e00ff */
[----:B------:R-:W4:Y:S01]  /*0970*/  LDC R20, c[0x0][0x648] ;  /* 0x00019200ff147b82 */ /* 0x000f220000000800 */
[-C--:B0-----:R-:W-:Y:S02]  /*0980*/  SHF.L.U32 R6, R13, R12.reuse, RZ ;  /* 0x0000000c0d067219 */ /* 0x081fe400000006ff */
[-CC-:B------:R-:W-:Y:S02]  /*0990*/  SHF.R.U64 R18, R27, R12.reuse, R9.reuse ;  /* 0x0000000c1b127219 */ /* 0x180fe40000001209 */
[----:B------:R-:W-:Y:S02]  /*09a0*/  SHF.R.U32.HI R19, RZ, R12, R9 ;  /* 0x0000000cff137219 */ /* 0x000fe40000011609 */
[----:B------:R-:W-:Y:S01]  /*09b0*/  LOP3.LUT R14, RZ, R6, RZ, 0x33, !PT ;  /* 0x00000006ff0e7212 */ /* 0x000fe200078e33ff */
[----:B------:R-:W0:Y:S01]  /*09c0*/  LDC R25, c[0x0][0x638] ;  /* 0x00018e00ff197b82 */ /* 0x000e220000000800 */
[----:B------:R-:W-:Y:S01]  /*09d0*/  SHF.L.U32 R9, R11, R12, RZ ;  /* 0x0000000c0b097219 */ /* 0x000fe200000006ff */
[----:B------:R-:W-:-:S02]  /*09e0*/  IMAD.MOV.U32 R6, RZ, RZ, R18 ;  /* 0x000000ffff067224 */ /* 0x000fc400078e0012 */
[----:B--2---:R-:W-:-:S04]  /*09f0*/  IMAD.MOV.U32 R7, RZ, RZ, R19 ;  /* 0x000000ffff077224 */ /* 0x004fc800078e0013 */
[----:B------:R-:W2:Y:S01]  /*0a00*/  LDC R24, c[0x0][0x610] ;  /* 0x00018400ff187b82 */ /* 0x000ea20000000800 */
[----:B---3--:R-:W-:Y:S05]  /*0a10*/  @!P0 BRA `(.L_x_6) ;  /* 0x0000000000288947 */ /* 0x008fea0003800000 */
[----:B------:R-:W3:Y:S02]  /*0a20*/  LDC R13, c[0x0][0x64c] ;  /* 0x00019300ff0d7b82 */ /* 0x000ee40000000800 */
[----:B---3--:R-:W-:-:S05]  /*0a30*/  IADD3 R13, P0, R18, R13, RZ ;  /* 0x0000000d120d7210 */ /* 0x008fca0007f1e0ff */
        /* <DEDUP_REMOVED lines=8> */
.L_x_6:
[----:B----4-:R-:W-:Y:S01]  /*0ac0*/  SHF.R.U64 R6, R6, R20, R7 ;  /* 0x0000001406067219 */ /* 0x010fe20000001207 */
[----:B-1----:R-:W-:Y:S01]  /*0ad0*/  VIADD R7, R21, 0xffffffff ;  /* 0xffffffff15077836 */ /* 0x002fe20000000000 */
[----:B------:R-:W-:Y:S01]  /*0ae0*/  LOP3.LUT R14, R27, R14, RZ, 0xc0, !PT ;  /* 0x0000000e1b0e7212 */ /* 0x000fe200078ec0ff */
[----:B------:R-:W-:Y:S02]  /*0af0*/  IMAD.MOV R15, RZ, RZ, -R15 ;  /* 0x000000ffff0f7224 */ /* 0x000fe400078e0a0f */
[----:B------:R-:W-:Y:S01]  /*0b00*/  IMAD.MOV R10, RZ, RZ, -R6 ;  /* 0x000000ffff0a7224 */ /* 0x000fe200078e0a06 */
[----:B------:R-:W-:Y:S01]  /*0b10*/  LOP3.LUT R7, R16, R7, RZ, 0xc0, !PT ;  /* 0x0000000710077212 */ /* 0x000fe200078ec0ff */
[----:B------:R-:W-:Y:S02]  /*0b20*/  IMAD R14, R9, R6, R14 ;  /* 0x00000006090e7224 */ /* 0x000fe400078e020e */
[----:B------:R-:W-:Y:S02]  /*0b30*/  @P4 IMAD R5, R17, R15, R8 ;  /* 0x0000000f11054224 */ /* 0x000fe400078e0208 */
[----:B0-----:R-:W-:-:S02]  /*0b40*/  IMAD R6, R10, R25, R18 ;  /* 0x000000190a067224 */ /* 0x001fc400078e0212 */
[----:B--2---:R-:W-:Y:S02]  /*0b50*/  IMAD R5, R14, R24, R5 ;  /* 0x000000180e057224 */ /* 0x004fe400078e0205 */
[----:B------:R-:W-:Y:S02]  /*0b60*/  IMAD R6, R6, R21, R7 ;  /* 0x0000001506067224 */ /* 0x000fe400078e0207 */
[----:B------:R-:W-:-:S03]  /*0b70*/  IMAD.MOV.U32 R9, RZ, RZ, 0x1 ;  /* 0x00000001ff097424 */ /* 0x000fc600078e00ff */
[----:B------:R-:W-:Y:S02]  /*0b80*/  SEL R10, R6, R5, !P4 ;  /* 0x00000005060a7207 */ /* 0x000fe40006000000 */
[----:B------:R-:W-:-:S07]  /*0b90*/  SEL R11, R5, R6, !P4 ;  /* 0x00000006050b7207 */ /* 0x000fce0006000000 */
.L_x_4:
[----:B------:R-:W-:-:S08]  /*0ba0*/  NOP ;  /* 0x0000000000007918 */ /* 0x000fd00000000000 */
[----:B------:R-:W0:Y:S02]  /*0bb0*/  USETMAXREG.TRY_ALLOC.CTAPOOL UP0, 0xe8 ;  /* 0x000000e8000079c8 */ /* 0x000e240008000600 */
[----:B0-----:R-:W-:-:S13]  /*0bc0*/  PLOP3.LUT P0, PT, PT, PT, UP0, 0x80, 0x0 ;  /* 0x000000000000781c */ /* 0x001fda0003f0f008 */
[----:B------:R-:W-:Y:S05]  /*0bd0*/  @!P0 BRA `(.L_x_4) ;  /* 0xfffffffc00f08947 */ /* 0x000fea000383ffff */
[----:B------:R-:W-:Y:S01]  /*0be0*/  ULDC.64 UR4, c[0x0][0x598] ;  /* 0x0001660000047ab9 */ /* 0x000fe20000000a00 */
[----:B------:R-:W-:Y:S01]  /*0bf0*/  ULDC.64 UR28, c[0x0][0x208] ;  /* 0x00008200001c7ab9 */ /* 0x000fe20000000a00 */
[----:B------:R-:W-:-:S04]  /*0c00*/  ISETP.NE.U32.AND P0, PT, RZ, UR4, PT ;  /* 0x00000004ff007c0c */ /* 0x000fc8000bf05070 */
[----:B------:R-:W-:-:S13]  /*0c10*/  ISETP.NE.AND.EX P0, PT, RZ, UR5, PT, P0 ;  /* 0x00000005ff007c0c */ /* 0x000fda000bf05300 */
[----:B------:R-:W-:Y:S05]  /*0c20*/  @!P0 BRA `(.L_x_7) ;  /* 0x00000000001c8947 */ /* 0x000fea0003800000 */
[----:B------:R-:W0:Y:S02]  /*0c30*/  LDC.64 R6, c[0x0][0x598] ;  /* 0x00016600ff067b82 */ /* 0x000e240000000a00 */
[----:B0-----:R-:W2:Y:S02]  /*0c40*/  LDG.E.64 R6, desc[UR28][R6.64] ;  /* 0x0000001c06067981 */ /* 0x001ea4000c1e1b00 */
[----:B--2---:R-:W-:-:S04]  /*0c50*/  ISETP.NE.U32.AND P0, PT, R6, RZ, PT ;  /* 0x000000ff0600720c */ /* 0x004fc80003f05070 */
[----:B------:R-:W-:-:S13]  /*0c60*/  ISETP.NE.AND.EX P0, PT, R7, RZ, PT, P0 ;  /* 0x000000ff0700720c */ /* 0x000fda0003f05300 */
[----:B------:R-:W-:Y:S05]  /*0c70*/  @!P0 BRA `(.L_x_7) ;  /* 0x0000000000088947 */ /* 0x000fea0003800000 */
[----:B------:R0:W5:Y:S01]  /*0c80*/  LD.E R5, desc[UR28][R6.64] ;  /* 0x0000001c06057980 */ /* 0x000162000c101900 */
[----:B------:R-:W-:Y:S05]  /*0c90*/  BRA `(.L_x_8) ;  /* 0x0000000000207947 */ /* 0x000fea0003800000 */
.L_x_7:
[----:B------:R-:W-:Y:S02]  /*0ca0*/  ULDC.64 UR4, c[0x0][0x588] ;  /* 0x0001620000047ab9 */ /* 0x000fe40000000a00 */
[----:B------:R-:W-:-:S04]  /*0cb0*/  ISETP.NE.U32.AND P0, PT, RZ, UR4, PT ;  /* 0x00000004ff007c0c */ /* 0x000fc8000bf05070 */
[----:B------:R-:W-:-:S13]  /*0cc0*/  ISETP.NE.AND.EX P0, PT, RZ, UR5, PT, P0 ;  /* 0x00000005ff007c0c */ /* 0x000fda000bf05300 */
[----:B------:R-:W-:Y:S05]  /*0cd0*/  @!P0 BRA `(.L_x_9) ;  /* 0x00000000000c8947 */ /* 0x000fea0003800000 */
[----:B------:R-:W0:Y:S02]  /*0ce0*/  LDC.64 R6, c[0x0][0x588] ;  /* 0x00016200ff067b82 */ /* 0x000e240000000a00 */
[----:B0-----:R1:W5:Y:S01]  /*0cf0*/  LDG.E R5, desc[UR28][R6.64] ;  /* 0x0000001c06057981 */ /* 0x001362000c1e1900 */
[----:B------:R-:W-:Y:S05]  /*0d00*/  BRA `(.L_x_8) ;  /* 0x0000000000047947 */ /* 0x000fea0003800000 */
.L_x_9:
[----:B------:R-:W2:Y:S02]  /*0d10*/  LDC R5, c[0x0][0x580] ;  /* 0x00016000ff057b82 */ /* 0x000ea40000000800 */
.L_x_8:
[----:B------:R-:W-:Y:S02]  /*0d20*/  ULDC.64 UR4, c[0x0][0x5a0] ;  /* 0x0001680000047ab9 */ /* 0x000fe40000000a00 */
[----:B------:R-:W-:-:S04]  /*0d30*/  ISETP.NE.U32.AND P0, PT, RZ, UR4, PT ;  /* 0x00000004ff007c0c */ /* 0x000fc8000bf05070 */
[----:B------:R-:W-:-:S13]  /*0d40*/  ISETP.NE.AND.EX P0, PT, RZ, UR5, PT, P0 ;  /* 0x00000005ff007c0c */ /* 0x000fda000bf05300 */
[----:B------:R-:W-:Y:S05]  /*0d50*/  @!P0 BRA `(.L_x_10) ;  /* 0x00000000001c8947 */ /* 0x000fea0003800000 */
[----:B01----:R-:W0:Y:S02]  /*0d60*/  LDC.64 R6, c[0x0][0x5a0] ;  /* 0x00016800ff067b82 */ /* 0x003e240000000a00 */
[----:B0-----:R-:W3:Y:S02]  /*0d70*/  LDG.E.64 R6, desc[UR28][R6.64] ;  /* 0x0000001c06067981 */ /* 0x001ee4000c1e1b00 */
[----:B---3--:R-:W-:-:S04]  /*0d80*/  ISETP.NE.U32.AND P0, PT, R6, RZ, PT ;  /* 0x000000ff0600720c */ /* 0x008fc80003f05070 */
[----:B------:R-:W-:-:S13]  /*0d90*/  ISETP.NE.AND.EX P0, PT, R7, RZ, PT, P0 ;  /* 0x000000ff0700720c */ /* 0x000fda0003f05300 */
[----:B------:R-:W-:Y:S05]  /*0da0*/  @!P0 BRA `(.L_x_10) ;  /* 0x0000000000088947 */ /* 0x000fea0003800000 */
[----:B------:R0:W5:Y:S01]  /*0db0*/  LD.E R6, desc[UR28][R6.64] ;  /* 0x0000001c06067980 */ /* 0x000162000c101900 */
[----:B------:R-:W-:Y:S05]  /*0dc0*/  BRA `(.L_x_11) ;  /* 0x0000000000207947 */ /* 0x000fea0003800000 */
.L_x_10:
[----:B------:R-:W-:Y:S02]  /*0dd0*/  ULDC.64 UR4, c[0x0][0x590] ;  /* 0x0001640000047ab9 */ /* 0x000fe40000000a00 */
[----:B------:R-:W-:-:S04]  /*0de0*/  ISETP.NE.U32.AND P0, PT, RZ, UR4, PT ;  /* 0x00000004ff007c0c */ /* 0x000fc8000bf05070 */
[----:B------:R-:W-:-:S13]  /*0df0*/  ISETP.NE.AND.EX P0, PT, RZ, UR5, PT, P0 ;  /* 0x00000005ff007c0c */ /* 0x000fda000bf05300 */
[----:B------:R-:W-:Y:S05]  /*0e00*/  @!P0 BRA `(.L_x_12) ;  /* 0x00000000000c8947 */ /* 0x000fea0003800000 */
[----:B01----:R-:W0:Y:S02]  /*0e10*/  LDC.64 R6, c[0x0][0x590] ;  /* 0x00016400ff067b82 */ /* 0x003e240000000a00 */
[----:B0-----:R1:W5:Y:S01]  /*0e20*/  LDG.E R6, desc[UR28][R6.64] ;  /* 0x0000001c06067981 */ /* 0x001362000c1e1900 */
[----:B------:R-:W-:Y:S05]  /*0e30*/  BRA `(.L_x_11) ;  /* 0x0000000000047947 */ /* 0x000fea0003800000 */
.L_x_12:
[----:B01----:R-:W3:Y:S02]  /*0e40*/  LDC R6, c[0x0][0x584] ;  /* 0x00016100ff067b82 */ /* 0x003ee40000000800 */
.L_x_11:
[----:B------:R-:W-:-:S13]  /*0e50*/  LOP3.LUT P0, RZ, R9, 0xff, RZ, 0xc0, !PT ;  /* 0x000000ff09ff7812 */ /* 0x000fda000780c0ff */
[----:B------:R-:W-:Y:S05]  /*0e60*/  @!P0 EXIT ;  /* 0x000000000000894d */ /* 0x000fea0003800000 */
[----:B------:R-:W-:Y:S01]  /*0e70*/  ULDC UR4, c[0x0][0x28c] ;  /* 0x0000a30000047ab9 */ /* 0x000fe20000000800 */
[----:B------:R-:W-:Y:S01]  /*0e80*/  LOP3.LUT R112, R4, 0x1, RZ, 0xfc, !PT ;  /* 0x0000000104707812 */ /* 0x000fe200078efcff */
[----:B------:R-:W-:-:S04]  /*0e90*/  UIADD3 UR4, UR4, 0xff, URZ ;  /* 0x000000ff04047890 */ /* 0x000fc8000fffe03f */
[----:B------:R-:W-:-:S04]  /*0ea0*/  USHF.R.S32.HI UR5, URZ, 0x1f, UR4 ;  /* 0x0000001f3f057899 */ /* 0x000fc80008011404 */
[----:B------:R-:W-:-:S03]  /*0eb0*/  ULEA.HI UR5, UR5, UR4, URZ, 0x8 ;  /* 0x0000000405057291 */ /* 0x000fc6000f8f403f */
[----:B------:R-:W-:Y:S01]  /*0ec0*/  UMOV UR4, URZ ;  /* 0x0000003f00047c82 */ /* 0x000fe20008000000 */
[----:B------:R-:W-:-:S03]  /*0ed0*/  USHF.R.S32.HI UR7, URZ, 0x8, UR5 ;  /* 0x000000083f077899 */ /* 0x000fc60008011405 */
[----:B------:R-:W-:-:S09]  /*0ee0*/  UMOV UR5, URZ ;  /* 0x0000003f00057c82 */ /* 0x000fd20008000000 */
.L_x_133:
[----:B01----:R-:W-:Y:S01]  /*0ef0*/  LOP3.LUT R7, R0, 0x80, RZ, 0xc0, !PT ;  /* 0x0000008000077812 */ /* 0x003fe200078ec0ff */
[----:B------:R-:W0:Y:S01]  /*0f00*/  S2UR UR11, SR_CgaCtaId ;  /* 0x00000000000b79c3 */ /* 0x000e220000008800 */
[----:B------:R-:W-:Y:S01]  /*0f10*/  UMOV UR22, 0x400 ;  /* 0x0000040000167882 */ /* 0x000fe20000000000 */
[----:B------:R-:W-:Y:S01]  /*0f20*/  UMOV UR6, URZ ;  /* 0x0000003f00067c82 */ /* 0x000fe20008000000 */
[----:B------:R-:W-:Y:S01]  /*0f30*/  SHF.R.U32.HI R8, RZ, 0x7, R7 ;  /* 0x00000007ff087819 */ /* 0x000fe20000011607 */
[----:B------:R-:W-:Y:S01]  /*0f40*/  UMOV UR8, URZ ;  /* 0x0000003f00087c82 */ /* 0x000fe20008000000 */
[----:B------:R-:W-:Y:S01]  /*0f50*/  UMOV UR24, UR5 ;  /* 0x0000000500187c82 */ /* 0x000fe20008000000 */
[----:B------:R-:W-:Y:S02]  /*0f60*/  CS2R R16, SRZ ;  /* 0x0000000000107805 */ /* 0x000fe4000001ff00 */
[----:B------:R-:W-:Y:S01]  /*0f70*/  CS2R R18, SRZ ;  /* 0x0000000000127805 */ /* 0x000fe2000001ff00 */
[----:B------:R-:W1:Y:S01]  /*0f80*/  LDC R7, c[0x0][0x28c] ;  /* 0x0000a300ff077b82 */ /* 0x000e620000000800 */
[----:B----4-:R-:W4:Y:S01]  /*0f90*/  SHFL.IDX PT, R8, R8, RZ, 0x1f ;  /* 0x00001fff08087589 */ /* 0x010f2200000e0000 */
[----:B------:R-:W-:-:S02]  /*0fa0*/  CS2R R20, SRZ ;  /* 0x0000000000147805 */ /* 0x000fc4000001ff00 */
[----:B------:R-:W-:Y:S02]  /*0fb0*/  CS2R R22, SRZ ;  /* 0x0000000000167805 */ /* 0x000fe4000001ff00 */
[----:B------:R-:W-:Y:S02]  /*0fc0*/  CS2R R72, SRZ ;  /* 0x0000000000487805 */ /* 0x000fe4000001ff00 */
[----:B------:R-:W-:Y:S02]  /*0fd0*/  CS2R R74, SRZ ;  /* 0x00000000004a7805 */ /* 0x000fe4000001ff00 */
[----:B------:R-:W-:Y:S02]  /*0fe0*/  CS2R R76, SRZ ;  /* 0x00000000004c7805 */ /* 0x000fe4000001ff00 */
[----:B------:R-:W-:Y:S02]  /*0ff0*/  CS2R R78, SRZ ;  /* 0x00000000004e7805 */ /* 0x000fe4000001ff00 */
[----:B------:R-:W-:-:S02]  /*1000*/  CS2R R80, SRZ ;  /* 0x0000000000507805 */ /* 0x000fc4000001ff00 */
[----:B------:R-:W-:Y:S02]  /*1010*/  CS2R R82, SRZ ;  /* 0x0000000000527805 */ /* 0x000fe4000001ff00 */
[----:B------:R-:W-:Y:S02]  /*1020*/  CS2R R84, SRZ ;  /* 0x0000000000547805 */ /* 0x000fe4000001ff00 */
[----:B------:R-:W-:Y:S02]  /*1030*/  CS2R R86, SRZ ;  /* 0x0000000000567805 */ /* 0x000fe4000001ff00 */
[----:B------:R-:W-:Y:S02]  /*1040*/  CS2R R88, SRZ ;  /* 0x0000000000587805 */ /* 0x000fe4000001ff00 */
[----:B------:R-:W-:Y:S02]  /*1050*/  CS2R R90, SRZ ;  /* 0x00000000005a7805 */ /* 0x000fe4000001ff00 */
[----:B------:R-:W-:-:S02]  /*1060*/  CS2R R92, SRZ ;  /* 0x00000000005c7805 */ /* 0x000fc4000001ff00 */
[----:B------:R-:W-:Y:S01]  /*1070*/  CS2R R94, SRZ ;  /* 0x00000000005e7805 */ /* 0x000fe2000001ff00 */
[----:B0-----:R-:W-:Y:S01]  /*1080*/  ULEA UR22, UR11, UR22, 0x18 ;  /* 0x000000160b167291 */ /* 0x001fe2000f8ec03f */
[----:B------:R-:W-:Y:S02]  /*1090*/  CS2R R96, SRZ ;  /* 0x0000000000607805 */ /* 0x000fe4000001ff00 */
[----:B------:R-:W-:Y:S01]  /*10a0*/  CS2R R98, SRZ ;  /* 0x0000000000627805 */ /* 0x000fe2000001ff00 */
[----:B------:R-:W-:Y:S01]  /*10b0*/  IMAD.MOV.U32 R100, RZ, RZ, RZ ;  /* 0x000000ffff647224 */ /* 0x000fe200078e00ff */
[----:B------:R-:W-:Y:S02]  /*10c0*/  CS2R R102, SRZ ;  /* 0x0000000000667805 */ /* 0x000fe4000001ff00 */
[----:B------:R-:W-:Y:S02]  /*10d0*/  CS2R R104, SRZ ;  /* 0x0000000000687805 */ /* 0x000fe4000001ff00 */
[----:B------:R-:W-:-:S02]  /*10e0*/  CS2R R106, SRZ ;  /* 0x00000000006a7805 */ /* 0x000fc4000001ff00 */
[----:B------:R-:W-:Y:S02]  /*10f0*/  CS2R R108, SRZ ;  /* 0x00000000006c7805 */ /* 0x000fe4000001ff00 */
[----:B-1----:R-:W-:Y:S01]  /*1100*/  ISETP.GE.AND P0, PT, R7, 0x1, PT ;  /* 0x000000010700780c */ /* 0x002fe20003f06270 */
[----:B------:R-:W-:Y:S01]  /*1110*/  IMAD.MOV.U32 R7, RZ, RZ, RZ ;  /* 0x000000ffff077224 */ /* 0x000fe200078e00ff */
[----:B----4-:R-:W-:Y:S02]  /*1120*/  R2UR UR9, R8 ;  /* 0x00000000080972ca */ /* 0x010fe400000e0000 */
[----:B------:R-:W-:Y:S01]  /*1130*/  CS2R R110, SRZ ;  /* 0x00000000006e7805 */ /* 0x000fe2000001ff00 */
[----:B------:R-:W-:Y:S01]  /*1140*/  IMAD.U32 R13, RZ, RZ, UR4 ;  /* 0x00000004ff0d7e24 */ /* 0x000fe2000f8e00ff */
        /* <DEDUP_REMOVED lines=9> */
[----:B------:R-:W-:Y:S01]  /*11e0*/  CS2R R50, SRZ ;  /* 0x0000000000327805 */ /* 0x000fe2000001ff00 */
[----:B------:R-:W-:Y:S01]  /*11f0*/  ULEA.HI UR10, UR9, UR9, URZ, 0x1 ;  /* 0x00000009090a7291 */ /* 0x000fe2000f8f083f */
[----:B------:R-:W-:Y:S02]  /*1200*/  CS2R R52, SRZ ;  /* 0x0000000000347805 */ /* 0x000fe4000001ff00 */
[----:B------:R-:W-:Y:S02]  /*1210*/  CS2R R54, SRZ ;  /* 0x0000000000367805 */ /* 0x000fe4000001ff00 */
[----:B------:R-:W-:Y:S01]  /*1220*/  CS2R R40, SRZ ;  /* 0x0000000000287805 */ /* 0x000fe2000001ff00 */
[----:B------:R-:W-:Y:S01]  /*1230*/  ULOP3.LUT UR10, UR10, 0x7fffe, URZ, 0xc0, !UPT ;  /* 0x0007fffe0a0a7892 */ /* 0x000fe2000f8ec03f */
[----:B------:R-:W-:-:S02]  /*1240*/  CS2R R42, SRZ ;  /* 0x00000000002a7805 */ /* 0x000fc4000001ff00 */
[----:B------:R-:W-:Y:S02]  /*1250*/  CS2R R44, SRZ ;  /* 0x00000000002c7805 */ /* 0x000fe4000001ff00 */
[----:B------:R-:W-:Y:S01]  /*1260*/  CS2R R46, SRZ ;  /* 0x00000000002e7805 */ /* 0x000fe2000001ff00 */
[----:B------:R-:W-:Y:S01]  /*1270*/  UIADD3 UR10, UR9, -UR10, URZ ;  /* 0x8000000a090a7290 */ /* 0x000fe2000fffe03f */
[----:B------:R-:W-:Y:S02]  /*1280*/  CS2R R32, SRZ ;  /* 0x0000000000207805 */ /* 0x000fe4000001ff00 */
[----:B------:R-:W-:Y:S01]  /*1290*/  CS2R R34, SRZ ;  /* 0x0000000000227805 */ /* 0x000fe2000001ff00 */
[----:B------:R-:W-:Y:S01]  /*12a0*/  UMOV UR9, URZ ;  /* 0x0000003f00097c82 */ /* 0x000fe20008000000 */
[----:B------:R-:W-:Y:S01]  /*12b0*/  ULEA UR10, UR10, UR22, 0xd ;  /* 0x000000160a0a7291 */ /* 0x000fe2000f8e683f */
[----:B------:R-:W-:Y:S02]  /*12c0*/  CS2R R36, SRZ ;  /* 0x0000000000247805 */ /* 0x000fe4000001ff00 */
[----:B------:R-:W-:-:S02]  /*12d0*/  CS2R R38, SRZ ;  /* 0x0000000000267805 */ /* 0x000fc4000001ff00 */
[----:B------:R-:W-:Y:S01]  /*12e0*/  CS2R R24, SRZ ;  /* 0x0000000000187805 */ /* 0x000fe2000001ff00 */
[----:B------:R-:W-:Y:S01]  /*12f0*/  UIADD3 UR10, UR10, 0x100, URZ ;  /* 0x000001000a0a7890 */ /* 0x000fe2000fffe03f */
[----:B------:R-:W-:Y:S02]  /*1300*/  CS2R R26, SRZ ;  /* 0x00000000001a7805 */ /* 0x000fe4000001ff00 */
[----:B------:R-:W-:Y:S02]  /*1310*/  CS2R R28, SRZ ;  /* 0x00000000001c7805 */ /* 0x000fe4000001ff00 */
[----:B--2---:R-:W-:Y:S01]  /*1320*/  CS2R R30, SRZ ;  /* 0x00000000001e7805 */ /* 0x004fe2000001ff00 */
[----:B------:R-:W-:-:S04]  /*1330*/  USHF.R.U32.HI UR10, URZ, 0x4, UR10 ;  /* 0x000000043f0a7899 */ /* 0x000fc8000801160a */
[----:B------:R-:W-:Y:S01]  /*1340*/  ULOP3.LUT UR23, UR10, 0x3fff, URZ, 0xc0, !UPT ;  /* 0x00003fff0a177892 */ /* 0x000fe2000f8ec03f */
[----:B------:R-:W-:Y:S11]  /*1350*/  @!P0 BRA `(.L_x_13) ;  /* 0x0000001000d48947 */ /* 0x000ff60003800000 */
[----:B------:R-:W-:-:S13]  /*1360*/  ISETP.NE.AND P1, PT, R112, 0x3, PT ;  /* 0x000000037000780c */ /* 0x000fda0003f25270 */
[----:B------:R-:W-:Y:S05]  /*1370*/  @!P1 BRA `(.L_x_14) ;  /* 0x0000000000049947 */ /* 0x000fea0003800000 */
[----:B------:R-:W-:Y:S01]  /*1380*/  BPT.TRAP 0x1 ;  /* 0x000000040000795c */ /* 0x000fe20000300000 */
.L_x_14:
[----:B------:R-:W-:Y:S01]  /*1390*/  ULEA UR6, UR5, UR22, 0x3 ;  /* 0x0000001605067291 */ /* 0x000fe2000f8e183f */
[----:B------:R-:W-:-:S05]  /*13a0*/  IMAD.U32 R7, RZ, RZ, UR4 ;  /* 0x00000004ff077e24 */ /* 0x000fca000f8e00ff */
[----:B------:R-:W-:-:S04]  /*13b0*/  SHF.L.U32 R7, R7, 0x1f, RZ ;  /* 0x0000001f07077819 */ /* 0x000fc800000006ff */
[----:B------:R0:W1:Y:S01]  /*13c0*/  SYNCS.PHASECHK.TRANS64.TRYWAIT P0, [UR6], R7 ;  /* 0x00000007ff0075a7 */ /* 0x0000620008000146 */
[----:B------:R-:W-:Y:S05]  /*13d0*/  @!P1 BRA `(.L_x_15) ;  /* 0x0000000000049947 */ /* 0x000fea0003800000 */
[----:B------:R-:W-:Y:S01]  /*13e0*/  BPT.TRAP 0x1 ;  /* 0x000000040000795c */ /* 0x000fe20000300000 */
.L_x_15:
[----:B-1----:R-:W-:Y:S05]  /*13f0*/  @P0 BRA `(.L_x_16) ;  /* 0x0000000000080947 */ /* 0x002fea0003800000 */
[----:B------:R-:W1:Y:S02]  /*1400*/  SYNCS.PHASECHK.TRANS64.TRYWAIT P0, [UR6], R7 ;  /* 0x00000007ff0075a7 */ /* 0x000e640008000146 */
[----:B-1----:R-:W-:Y:S05]  /*1410*/  @!P0 BRA `(.L_x_17) ;  /* 0x0000008000508947 */ /* 0x002fea0003800000 */
.L_x_16:
[----:B------:R-:W-:Y:S01]  /*1420*/  UIADD3 UR6, UR22, 0x24100, URZ ;  /* 0x0002410016067890 */ /* 0x000fe2000fffe03f */
[----:B------:R-:W-:Y:S01]  /*1430*/  WARPGROUP.ARRIVE ;  /* 0x00000000000079c5 */ /* 0x000fe20000000000 */
[----:B------:R-:W-:Y:S01]  /*1440*/  ULOP3.LUT UR10, UR23, 0x10000, URZ, 0xfc, !UPT ;  /* 0x00010000170a7892 */ /* 0x000fe2000f8efc3f */
[----:B------:R-:W-:Y:S01]  /*1450*/  CS2R R16, SRZ ;  /* 0x0000000000107805 */ /* 0x000fe2000001ff00 */
[----:B------:R-:W-:Y:S01]  /*1460*/  USHF.R.U32.HI UR6, URZ, 0x4, UR6 ;  /* 0x000000043f067899 */ /* 0x000fe20008011606 */
[----:B01----:R-:W-:Y:S01]  /*1470*/  IMAD.MOV.U32 R7, RZ, RZ, RZ ;  /* 0x000000ffff077224 */ /* 0x003fe200078e00ff */
[----:B------:R-:W-:Y:S01]  /*1480*/  UIMAD UR10, UR5, 0xc00, UR10 ;  /* 0x00000c00050a78a4 */ /* 0x000fe2000f8e020a */
[----:B------:R-:W-:Y:S01]  /*1490*/  CS2R R18, SRZ ;  /* 0x0000000000127805 */ /* 0x000fe2000001ff00 */
[----:B------:R-:W-:Y:S01]  /*14a0*/  ULOP3.LUT UR6, UR6, 0x3fff, URZ, 0xc0, !UPT ;  /* 0x00003fff06067892 */ /* 0x000fe2000f8ec03f */
[----:B------:R-:W-:Y:S01]  /*14b0*/  CS2R R20, SRZ ;  /* 0x0000000000147805 */ /* 0x000fe2000001ff00 */
[----:B------:R-:W-:Y:S01]  /*14c0*/  UMOV UR13, 0x40000040 ;  /* 0x40000040000d7882 */ /* 0x000fe20000000000 */
[----:B------:R-:W-:Y:S01]  /*14d0*/  UMOV UR15, 0x40000040 ;  /* 0x40000040000f7882 */ /* 0x000fe20000000000 */
[----:B------:R-:W-:Y:S01]  /*14e0*/  ULOP3.LUT UR6, UR6, 0x10000, URZ, 0xfc, !UPT ;  /* 0x0001000006067892 */ /* 0x000fe2000f8efc3f */
[----:B------:R-:W-:Y:S01]  /*14f0*/  CS2R R22, SRZ ;  /* 0x0000000000167805 */ /* 0x000fe2000001ff00 */
[----:B------:R-:W-:Y:S01]  /*1500*/  UMOV UR12, UR10 ;  /* 0x0000000a000c7c82 */ /* 0x000fe20008000000 */
[----:B------:R-:W-:Y:S01]  /*1510*/  UMOV UR17, UR13 ;  /* 0x0000000d00117c82 */ /* 0x000fe20008000000 */
[----:B------:R-:W-:Y:S01]  /*1520*/  UIMAD UR8, UR5, 0x300, UR6 ;  /* 0x00000300050878a4 */ /* 0x000fe2000f8e0206 */
[----:B------:R-:W-:Y:S01]  /*1530*/  CS2R R72, SRZ ;  /* 0x0000000000487805 */ /* 0x000fe2000001ff00 */
[----:B------:R-:W-:Y:S01]  /*1540*/  UMOV UR16, UR12 ;  /* 0x0000000c00107c82 */ /* 0x000fe20008000000 */
[----:B------:R-:W-:Y:S01]  /*1550*/  UMOV UR19, 0x40000040 ;  /* 0x4000004000137882 */ /* 0x000fe20000000000 */
[----:B------:R-:W-:Y:S01]  /*1560*/  UIADD3 UR18, UR8, 0x80, URZ ;  /* 0x0000008008127890 */ /* 0x000fe2000fffe03f */
[----:B------:R-:W-:Y:S01]  /*1570*/  CS2R R74, SRZ ;  /* 0x00000000004a7805 */ /* 0x000fe2000001ff00 */
[----:B------:R-:W-:Y:S01]  /*1580*/  UIADD3 UR26, UR8, 0x100, URZ ;  /* 0x00000100081a7890 */ /* 0x000fe2000fffe03f */
[----:B------:R-:W-:Y:S01]  /*1590*/  CS2R R76, SRZ ;  /* 0x00000000004c7805 */ /* 0x000fe2000001ff00 */
[----:B------:R-:W-:Y:S01]  /*15a0*/  UMOV UR14, UR8 ;  /* 0x00000008000e7c82 */ /* 0x000fe20008000000 */
[----:B------:R-:W-:Y:S01]  /*15b0*/  UIADD3 UR6, UR10, 0x400, URZ ;  /* 0x000004000a067890 */ /* 0x000fe2000fffe03f */
[----:B------:R-:W-:Y:S01]  /*15c0*/  QGMMA.64x16x32.F32.E4M3.E4M3 R64, gdesc[UR12], RZ, !UPT ;  /* 0x002000000c4079f3 */ /* 0x000fe2000c7008ff */
[----:B------:R-:W-:Y:S01]  /*15d0*/  UMOV UR24, UR12 ;  /* 0x0000000c00187c82 */ /* 0x000fe20008000000 */
[----:B------:R-:W-:Y:S01]  /*15e0*/  UMOV UR25, UR13 ;  /* 0x0000000d00197c82 */ /* 0x000fe20008000000 */
[----:B------:R-:W-:Y:S01]  /*15f0*/  UMOV UR27, 0x40000040 ;  /* 0x40000040001b7882 */ /* 0x000fe20000000000 */
[----:B------:R-:W-:Y:S01]  /*1600*/  QGMMA.64x16x32.F32.E4M3.E4M3 R48, gdesc[UR16], RZ, !UPT ;  /* 0x00200000103079f3 */ /* 0x000fe2000c7008ff */
[----:B------:R-:W-:Y:S01]  /*1610*/  UIADD3 UR12, UR10, 0x2, URZ ;  /* 0x000000020a0c7890 */ /* 0x000fe2000fffe03f */
[----:B------:R-:W-:Y:S01]  /*1620*/  CS2R R78, SRZ ;  /* 0x00000000004e7805 */ /* 0x000fe2000001ff00 */
[----:B------:R-:W-:Y:S01]  /*1630*/  UMOV UR13, 0x40000040 ;  /* 0x40000040000d7882 */ /* 0x000fe20000000000 */
[----:B------:R-:W-:Y:S01]  /*1640*/  QGMMA.64x16x32.F32.E4M3.E4M3 R32, gdesc[UR24], RZ, !UPT ;  /* 0x00200000182079f3 */ /* 0x000fe2000c7008ff */
[----:B------:R-:W-:Y:S01]  /*1650*/  UMOV UR24, UR6 ;  /* 0x0000000600187c82 */ /* 0x000fe20008000000 */
[----:B------:R-:W-:Y:S01]  /*1660*/  UMOV UR25, 0x40000040 ;  /* 0x4000004000197882 */ /* 0x000fe20000000000 */
[----:B------:R-:W-:Y:S01]  /*1670*/  UMOV UR16, UR24 ;  /* 0x0000001800107c82 */ /* 0x000fe20008000000 */
[----:B------:R-:W-:Y:S01]  /*1680*/  QGMMA.64x16x32.F32.E4M3.E4M3 R24, gdesc[UR24], RZ, !UPT ;  /* 0x00200000181879f3 */ /* 0x000fe2000c7008ff */
[----:B------:R-:W-:Y:S01]  /*1690*/  UMOV UR17, UR25 ;  /* 0x0000001900117c82 */ /* 0x000fe20008000000 */
[----:B------:R-:W-:Y:S01]  /*16a0*/  UMOV UR26, UR14 ;  /* 0x0000000e001a7c82 */ /* 0x000fe20008000000 */
[----:B------:R-:W-:Y:S01]  /*16b0*/  UMOV UR27, UR15 ;  /* 0x0000000f001b7c82 */ /* 0x000fe20008000000 */
[----:B------:R-:W-:Y:S01]  /*16c0*/  QGMMA.64x16x32.F32.E4M3.E4M3 R40, gdesc[UR16], RZ, !UPT ;  /* 0x00200000102879f3 */ /* 0x000fe2000c7008ff */
[----:B------:R-:W-:Y:S01]  /*16d0*/  UIADD3 UR14, UR8, 0x2, URZ ;  /* 0x00000002080e7890 */ /* 0x000fe2000fffe03f */
[----:B------:R-:W-:Y:S01]  /*16e0*/  CS2R R80, SRZ ;  /* 0x0000000000507805 */ /* 0x000fe2000001ff00 */
[----:B------:R-:W-:Y:S01]  /*16f0*/  UIADD3 UR18, UR8, 0x82, URZ ;  /* 0x0000008208127890 */ /* 0x000fe2000fffe03f */
[----:B------:R-:W-:Y:S01]  /*1700*/  QGMMA.64x16x32.F32.E4M3.E4M3 R56, gdesc[UR24], RZ, !UPT ;  /* 0x00200000183879f3 */ /* 0x000fe2000c7008ff */
[----:B------:R-:W-:Y:S01]  /*1710*/  UMOV UR15, 0x40000040 ;  /* 0x40000040000f7882 */ /* 0x000fe20000000000 */
[----:B------:R-:W-:Y:S01]  /*1720*/  UIADD3 UR26, UR8, 0x102, URZ ;  /* 0x00000102081a7890 */ /* 0x000fe2000fffe03f */
[----:B------:R-:W-:Y:S01]  /*1730*/  CS2R R82, SRZ ;  /* 0x0000000000527805 */ /* 0x000fe2000001ff00 */
[----:B------:R-:W-:Y:S01]  /*1740*/  UMOV UR16, UR12 ;  /* 0x0000000c00107c82 */ /* 0x000fe20008000000 */
[----:B------:R-:W-:Y:S01]  /*1750*/  UMOV UR17, UR13 ;  /* 0x0000000d00117c82 */ /* 0x000fe20008000000 */
        /* <DEDUP_REMOVED lines=8> */
[----:B------:R-:W-:Y:S01]  /*17e0*/  UIADD3 UR20, UR8, 0x286, URZ ;  /* 0x0000028608147890 */ /* 0x000fe2000fffe03f */
[----:B------:R-:W-:Y:S01]  /*17f0*/  CS2R R88, SRZ ;  /* 0x0000000000587805 */ /* 0x000fe2000001ff00 */
[----:B------:R-:W-:Y:S01]  /*1800*/  UMOV UR11, 0x40000040 ;  /* 0x40000040000b7882 */ /* 0x000fe20000000000 */
[----:B------:R-:W-:-:S02]  /*1810*/  CS2R R90, SRZ ;  /* 0x00000000005a7805 */ /* 0x000fc4000001ff00 */
[----:B------:R-:W-:Y:S02]  /*1820*/  CS2R R92, SRZ ;  /* 0x00000000005c7805 */ /* 0x000fe4000001ff00 */
[----:B------:R-:W-:Y:S02]  /*1830*/  CS2R R94, SRZ ;  /* 0x00000000005e7805 */ /* 0x000fe4000001ff00 */
[----:B------:R-:W-:Y:S02]  /*1840*/  CS2R R96, SRZ ;  /* 0x0000000000607805 */ /* 0x000fe4000001ff00 */
[----:B------:R-:W-:Y:S01]  /*1850*/  CS2R R98, SRZ ;  /* 0x0000000000627805 */ /* 0x000fe2000001ff00 */
[----:B------:R-:W-:Y:S01]  /*1860*/  IMAD.MOV.U32 R100, RZ, RZ, RZ ;  /* 0x000000ffff647224 */ /* 0x000fe200078e00ff */
[----:B------:R-:W-:Y:S02]  /*1870*/  CS2R R102, SRZ ;  /* 0x0000000000667805 */ /* 0x000fe4000001ff00 */
[----:B------:R-:W-:-:S02]  /*1880*/  CS2R R104, SRZ ;  /* 0x0000000000687805 */ /* 0x000fc4000001ff00 */
[----:B------:R-:W-:Y:S02]  /*1890*/  CS2R R106, SRZ ;  /* 0x00000000006a7805 */ /* 0x000fe4000001ff00 */
[----:B------:R-:W-:Y:S02]  /*18a0*/  CS2R R108, SRZ ;  /* 0x00000000006c7805 */ /* 0x000fe4000001ff00 */
[----:B------:R-:W-:Y:S01]  /*18b0*/  CS2R R110, SRZ ;  /* 0x00000000006e7805 */ /* 0x000fe2000001ff00 */
[----:B------:R-:W-:Y:S04]  /*18c0*/  QGMMA.64x16x32.F32.E4M3.E4M3 R64, gdesc[UR12], R64 ;  /* 0x002000000c4079f3 */ /* 0x000fe80008700840 */
[----:B------:R-:W-:Y:S04]  /*18d0*/  QGMMA.64x16x32.F32.E4M3.E4M3 R48, gdesc[UR16], R48 ;  /* 0x00200000103079f3 */ /* 0x000fe80008700830 */
[----:B------:R-:W-:Y:S01]  /*18e0*/  QGMMA.64x16x32.F32.E4M3.E4M3 R32, gdesc[UR24], R32 ;  /* 0x00200000182079f3 */ /* 0x000fe20008700820 */
[----:B------:R-:W-:Y:S01]  /*18f0*/  UMOV UR24, UR6 ;  /* 0x0000000600187c82 */ /* 0x000fe20008000000 */
[----:B------:R-:W-:Y:S01]  /*1900*/  UMOV UR25, 0x40000040 ;  /* 0x4000004000197882 */ /* 0x000fe20000000000 */
[----:B------:R-:W-:Y:S01]  /*1910*/  UMOV UR16, UR24 ;  /* 0x0000001800107c82 */ /* 0x000fe20008000000 */
[----:B------:R-:W-:Y:S01]  /*1920*/  QGMMA.64x16x32.F32.E4M3.E4M3 R24, gdesc[UR24], R24 ;  /* 0x00200000181879f3 */ /* 0x000fe20008700818 */
[----:B------:R-:W-:Y:S01]  /*1930*/  UMOV UR17, UR25 ;  /* 0x0000001900117c82 */ /* 0x000fe20008000000 */
[----:B------:R-:W-:Y:S01]  /*1940*/  UMOV UR12, UR24 ;  /* 0x00000018000c7c82 */ /* 0x000fe20008000000 */
[----:B------:R-:W-:Y:S01]  /*1950*/  UMOV UR13, UR25 ;  /* 0x00000019000d7c82 */ /* 0x000fe20008000000 */
[----:B------:R-:W-:Y:S01]  /*1960*/  QGMMA.64x16x32.F32.E4M3.E4M3 R40, gdesc[UR16], R40 ;  /* 0x00200000102879f3 */ /* 0x000fe20008700828 */
[----:B------:R-:W-:-:S02]  /*1970*/  UIADD3 UR18, UR8, 0x84, URZ ;  /* 0x0000008408127890 */ /* 0x000fc4000fffe03f */
[----:B------:R-:W-:Y:S01]  /*1980*/  UIADD3 UR26, UR8, 0x104, URZ ;  /* 0x00000104081a7890 */ /* 0x000fe2000fffe03f */
[----:B------:R-:W-:Y:S01]  /*1990*/  QGMMA.64x16x32.F32.E4M3.E4M3 R56, gdesc[UR12], R56 ;  /* 0x002000000c3879f3 */ /* 0x000fe20008700838 */
[----:B------:R-:W-:Y:S02]  /*19a0*/  UIADD3 UR12, UR10, 0x4, URZ ;  /* 0x000000040a0c7890 */ /* 0x000fe4000fffe03f */
[----:B------:R-:W-:Y:S01]  /*19b0*/  UIADD3 UR14, UR8, 0x4, URZ ;  /* 0x00000004080e7890 */ /* 0x000fe2000fffe03f */
[----:B------:R-:W-:Y:S01]  /*19c0*/  UMOV UR13, 0x40000040 ;  /* 0x40000040000d7882 */ /* 0x000fe20000000000 */
[----:B------:R-:W-:Y:S01]  /*19d0*/  UMOV UR15, 0x40000040 ;  /* 0x40000040000f7882 */ /* 0x000fe20000000000 */
[----:B------:R-:W-:Y:S02]  /*19e0*/  UMOV UR17, UR13 ;  /* 0x0000000d00117c82 */ /* 0x000fe40008000000 */
[----:B------:R-:W-:Y:S01]  /*19f0*/  UMOV UR16, UR12 ;  /* 0x0000000c00107c82 */ /* 0x000fe20008000000 */
[----:B------:R-:W-:Y:S01]  /*1a00*/  UMOV UR19, 0x40000040 ;  /* 0x4000004000137882 */ /* 0x000fe20000000000 */
[----:B------:R-:W-:Y:S01]  /*1a10*/  UIADD3 UR6, UR10, 0x404, URZ ;  /* 0x000004040a067890 */ /* 0x000fe2000fffe03f */
[----:B------:R-:W-:Y:S01]  /*1a20*/  UMOV UR24, UR12 ;  /* 0x0000000c00187c82 */ /* 0x000fe20008000000 */
[----:B------:R-:W-:Y:S01]  /*1a30*/  UMOV UR25, UR13 ;  /* 0x0000000d00197c82 */ /* 0x000fe20008000000 */
[----:B------:R-:W-:Y:S01]  /*1a40*/  UMOV UR27, 0x40000040 ;  /* 0x40000040001b7882 */ /* 0x000fe20000000000 */
        /* <DEDUP_REMOVED lines=96> */
[----:B------:R-:W-:Y:S01]  /*2050*/  UMOV UR24, UR12 ;  /* 0x0000000c00187c82 */ /* 0x000fe20008000000 */
[----:B------:R-:W-:Y:S01]  /*2060*/  UMOV UR25, UR13 ;  /* 0x0000000d00197c82 */ /* 0x000fe20008000000 */
[----:B------:R-:W-:Y:S01]  /*2070*/  UMOV UR27, 0x40000040 ;  /* 0x40000040001b7882 */ /* 0x000fe20000000000 */
        /* <DEDUP_REMOVED lines=12> */
[----:B------:R-:W-:Y:S01]  /*2140*/  UIADD3 UR18, UR8, 0x206, URZ ;  /* 0x0000020608127890 */ /* 0x000fe2000fffe03f */
[----:B------:R-:W-:-:S02]  /*2150*/  UMOV UR19, 0x40000040 ;  /* 0x4000004000137882 */ /* 0x000fc40000000000 */
[----:B------:R-:W-:Y:S01]  /*2160*/  QGMMA.64x16x32.F32.E4M3.E4M3 R56, gdesc[UR12], R56 ;  /* 0x002000000c3879f3 */ /* 0x000fe20008700838 */
[----:B------:R-:W-:Y:S02]  /*2170*/  UIADD3 UR12, UR10, 0x606, URZ ;  /* 0x000006060a0c7890 */ /* 0x000fe4000fffe03f */
[----:B------:R-:W-:Y:S01]  /*2180*/  UIADD3 UR14, UR8, 0x186, URZ ;  /* 0x00000186080e7890 */ /* 0x000fe2000fffe03f */
[----:B------:R-:W-:Y:S01]  /*2190*/  UMOV UR13, 0x40000040 ;  /* 0x40000040000d7882 */ /* 0x000fe20000000000 */
[----:B------:R-:W-:Y:S01]  /*21a0*/  UMOV UR15, 0x40000040 ;  /* 0x40000040000f7882 */ /* 0x000fe20000000000 */
[----:B------:R-:W-:Y:S02]  /*21b0*/  UMOV UR17, UR13 ;  /* 0x0000000d00117c82 */ /* 0x000fe40008000000 */
[----:B------:R-:W-:Y:S01]  /*21c0*/  UMOV UR16, UR12 ;  /* 0x0000000c00107c82 */ /* 0x000fe20008000000 */
[----:B------:R-:W-:Y:S01]  /*21d0*/  UMOV UR8, UR12 ;  /* 0x0000000c00087c82 */ /* 0x000fe20008000000 */
[----:B------:R-:W-:-:S02]  /*21e0*/  UMOV UR9, UR13 ;  /* 0x0000000d00097c82 */ /* 0x000fc40008000000 */
[----:B------:R-:W-:Y:S01]  /*21f0*/  QGMMA.64x16x32.F32.E4M3.E4M3 R64, gdesc[UR12], R64 ;  /* 0x002000000c4079f3 */ /* 0x000fe20008700840 */
[----:B------:R-:W-:Y:S02]  /*2200*/  ULDC UR12, c[0x0][0x50c] ;  /* 0x00014300000c7ab9 */ /* 0x000fe40000000800 */
[----:B------:R-:W-:Y:S01]  /*2210*/  UISETP.NE.AND UP0, UPT, UR12, 0x8, UPT ;  /* 0x000000080c00788c */ /* 0x000fe2000bf05270 */
[----:B------:R-:W-:Y:S01]  /*2220*/  QGMMA.64x16x32.F32.E4M3.E4M3 R48, gdesc[UR16], R48 ;  /* 0x00200000103079f3 */ /* 0x000fe20008700830 */
[----:B------:R-:W-:-:S03]  /*2230*/  UIADD3 UR16, UR10, 0xa06, URZ ;  /* 0x00000a060a107890 */ /* 0x000fc6000fffe03f */
[----:B------:R-:W-:Y:S02]  /*2240*/  UMOV UR10, UR20 ;  /* 0x00000014000a7c82 */ /* 0x000fe40008000000 */
[----:B------:R-:W-:Y:S01]  /*2250*/  QGMMA.64x16x32.F32.E4M3.E4M3 R32, gdesc[UR8], R32 ;  /* 0x00200000082079f3 */ /* 0x000fe20008700820 */
[----:B------:R-:W-:Y:S01]  /*2260*/  UMOV UR9, 0x40000040 ;  /* 0x4000004000097882 */ /* 0x000fe20000000000 */
[----:B------:R-:W-:Y:S01]  /*2270*/  UMOV UR8, UR16 ;  /* 0x0000001000087c82 */ /* 0x000fe20008000000 */
[----:B------:R-:W-:Y:S01]  /*2280*/  UMOV UR17, UR9 ;  /* 0x0000000900117c82 */ /* 0x000fe20008000000 */
[----:B------:R-:W-:Y:S01]  /*2290*/  QGMMA.64x16x32.F32.E4M3.E4M3 R24, gdesc[UR8], R24 ;  /* 0x00200000081879f3 */ /* 0x000fe20008700818 */
[----:B------:R-:W-:Y:S01]  /*22a0*/  UMOV UR16, UR8 ;  /* 0x0000000800107c82 */ /* 0x000fe20008000000 */
[----:B------:R-:W-:Y:S01]  /*22b0*/  UMOV UR10, UR14 ;  /* 0x0000000e000a7c82 */ /* 0x000fe20008000000 */
[----:B------:R-:W-:Y:S01]  /*22c0*/  UMOV UR11, UR15 ;  /* 0x0000000f000b7c82 */ /* 0x000fe20008000000 */
[----:B------:R-:W-:Y:S04]  /*22d0*/  QGMMA.64x16x32.F32.E4M3.E4M3 R40, gdesc[UR16], R40 ;  /* 0x00200000102879f3 */ /* 0x000fe80008700828 */
[----:B------:R-:W-:Y:S01]  /*22e0*/  QGMMA.64x16x32.F32.E4M3.E4M3 R56, gdesc[UR8], R56, gsb0 ;  /* 0x00200000083879f3 */ /* 0x000fe20008000838 */
[----:B------:R-:W-:-:S06]  /*22f0*/  USEL UR8, URZ, 0x1, UP0 ;  /* 0x000000013f087887 */ /* 0x000fcc0008000000 */
[----:B------:R-:W-:-:S13]  /*2300*/  ISETP.NE.AND P0, PT, RZ, UR8, PT ;  /* 0x00000008ff007c0c */ /* 0x000fda000bf05270 */
[----:B------:R-:W-:Y:S05]  /*2310*/  @!P0 BRA `(.L_x_18) ;  /* 0x0000000000c88947 */ /* 0x000fea0003800000 */
[----:B------:R-:W-:Y:S02]  /*2320*/  WARPGROUP.DEPBAR.LE gsb0, 0x0 ;  /* 0x00008000000079c5 */ /* 0x000fe40000010000 */
[----:B------:R-:W-:-:S01]  /*2330*/  FADD R111, RZ, R64 ;  /* 0x00000040ff6f7221 */ /* 0x000fc20000000000 */
[----:B------:R-:W-:Y:S01]  /*2340*/  FADD R110, RZ, R65 ;  /* 0x00000041ff6e7221 */ /* 0x000fe20000000000 */
        /* <DEDUP_REMOVED lines=46> */
[----:B------:R-:W-:-:S06]  /*2630*/  UMOV UR6, URZ ;  /* 0x0000003f00067c82 */ /* 0x000fcc0008000000 */
.L_x_18:
[----:B------:R-:W-:-:S04]  /*2640*/  UIADD3 UR24, UR5, 0x1, URZ ;  /* 0x0000000105187890 */ /* 0x000fc8000fffe03f */
[----:B------:R-:W-:-:S04]  /*2650*/  UISETP.NE.AND UP0, UPT, UR24, 0x3, UPT ;  /* 0x000000031800788c */ /* 0x000fc8000bf05270 */
[----:B------:R-:W-:Y:S02]  /*2660*/  USEL UR9, URZ, 0x1, UP0 ;  /* 0x000000013f097887 */ /* 0x000fe40008000000 */
[----:B------:R-:W-:Y:S02]  /*2670*/  USEL UR24, UR24, URZ, UP0 ;  /* 0x0000003f18187287 */ /* 0x000fe40008000000 */
[----:B------:R-:W-:-:S06]  /*2680*/  ULOP3.LUT UR9, UR4, UR9, URZ, 0x3c, !UPT ;  /* 0x0000000904097292 */ /* 0x000fcc000f8e3c3f */
[----:B------:R-:W-:Y:S01]  /*2690*/  IMAD.U32 R13, RZ, RZ, UR9 ;  /* 0x00000009ff0d7e24 */ /* 0x000fe2000f8e00ff */
[----:B------:R-:W-:-:S06]  /*26a0*/  UMOV UR9, 0x1 ;  /* 0x0000000100097882 */ /* 0x000fcc0000000000 */
.L_x_13:
[----:B------:R-:W-:-:S04]  /*26b0*/  UISETP.LT.AND UP0, UPT, UR7, 0x1, UPT ;  /* 0x000000010700788c */ /* 0x000fc8000bf01270 */
[----:B------:R-:W-:-:S04]  /*26c0*/  USEL UR10, UR7, 0x1, UP0 ;  /* 0x00000001070a7887 */ /* 0x000fc80008000000 */
[----:B------:R-:W-:-:S04]  /*26d0*/  UIADD3 UR10, UR7, -UR10, URZ ;  /* 0x8000000a070a7290 */ /* 0x000fc8000fffe03f */
[----:B------:R-:W-:-:S06]  /*26e0*/  UISETP.GE.AND UP0, UPT, UR10, 0x1, UPT ;  /* 0x000000010a00788c */ /* 0x000fcc000bf06270 */
[----:B------:R-:W-:-:S13]  /*26f0*/  PLOP3.LUT P0, PT, PT, PT, UP0, 0x80, 0x0 ;  /* 0x000000000000781c */ /* 0x000fda0003f0f008 */
[----:B------:R-:W-:Y:S05]  /*2700*/  @!P0 BRA `(.L_x_19) ;  /* 0x0000001000c48947 */ /* 0x000fea0003800000 */
[----:B------:R-:W-:Y:S01]  /*2710*/  IMAD.U32 R8, RZ, RZ, UR10 ;  /* 0x0000000aff087e24 */ /* 0x000fe2000f8e00ff */
[----:B------:R-:W-:Y:S01]  /*2720*/  UMOV UR20, UR5 ;  /* 0x0000000500147c82 */ /* 0x000fe20008000000 */
[----:B------:R-:W-:-:S05]  /*2730*/  ULDC UR21, c[0x0][0x50c] ;  /* 0x0001430000157ab9 */ /* 0x000fca0000000800 */
.L_x_27:
[----:B------:R-:W-:-:S13]  /*2740*/  ISETP.NE.AND P1, PT, R112, 0x3, PT ;  /* 0x000000037000780c */ /* 0x000fda0003f25270 */
[----:B01----:R-:W-:Y:S05]  /*2750*/  @!P1 BRA `(.L_x_20) ;  /* 0x0000000000049947 */ /* 0x003fea0003800000 */
[----:B------:R-:W-:Y:S01]  /*2760*/  BPT.TRAP 0x1 ;  /* 0x000000040000795c */ /* 0x000fe20000300000 */
.L_x_20:
[----:B------:R-:W0:Y:S01]  /*2770*/  S2UR UR10, SR_CgaCtaId ;  /* 0x00000000000a79c3 */ /* 0x000e220000008800 */
[----:B------:R-:W-:Y:S01]  /*2780*/  UMOV UR22, 0x400 ;  /* 0x0000040000167882 */ /* 0x000fe20000000000 */
[----:B------:R-:W-:Y:S01]  /*2790*/  SHF.L.U32 R9, R13, 0x1f, RZ ;  /* 0x0000001f0d097819 */ /* 0x000fe200000006ff */
[----:B0-----:R-:W-:-:S04]  /*27a0*/  ULEA UR22, UR10, UR22, 0x18 ;  /* 0x000000160a167291 */ /* 0x001fc8000f8ec03f */
[----:B------:R-:W-:-:S09]  /*27b0*/  ULEA UR10, UR24, UR22, 0x3 ;  /* 0x00000016180a7291 */ /* 0x000fd2000f8e183f */
[----:B------:R0:W1:Y:S01]  /*27c0*/  SYNCS.PHASECHK.TRANS64.TRYWAIT P0, [UR10], R9 ;  /* 0x00000009ff0075a7 */ /* 0x000062000800014a */
[----:B------:R-:W-:Y:S05]  /*27d0*/  @!P1 BRA `(.L_x_21) ;  /* 0x0000000000049947 */ /* 0x000fea0003800000 */
[----:B------:R-:W-:Y:S01]  /*27e0*/  BPT.TRAP 0x1 ;  /* 0x000000040000795c */ /* 0x000fe20000300000 */
.L_x_21:
[----:B-1----:R-:W-:Y:S05]  /*27f0*/  @P0 BRA `(.L_x_22) ;  /* 0x0000000000080947 */ /* 0x002fea0003800000 */
[----:B------:R-:W1:Y:S02]  /*2800*/  SYNCS.PHASECHK.TRANS64.TRYWAIT P0, [UR10], R9 ;  /* 0x00000009ff0075a7 */ /* 0x000e64000800014a */
[----:B-1----:R-:W-:Y:S05]  /*2810*/  @!P0 BRA `(.L_x_23) ;  /* 0x0000006c00688947 */ /* 0x002fea0003800000 */
.L_x_22:
[----:B------:R-:W-:Y:S01]  /*2820*/  UIADD3 UR10, UR22, 0x24100, URZ ;  /* 0x00024100160a7890 */ /* 0x000fe2000fffe03f */
[----:B------:R-:W-:Y:S01]  /*2830*/  WARPGROUP.ARRIVE ;  /* 0x00000000000079c5 */ /* 0x000fe20000000000 */
[----:B------:R-:W-:Y:S02]  /*2840*/  UISETP.NE.AND UP0, UPT, UR8, URZ, UPT ;  /* 0x0000003f0800728c */ /* 0x000fe4000bf05270 */
[----:B------:R-:W-:Y:S02]  /*2850*/  USHF.R.U32.HI UR10, URZ, 0x4, UR10 ;  /* 0x000000043f0a7899 */ /* 0x000fe4000801160a */
[----:B------:R-:W-:Y:S02]  /*2860*/  USEL UR9, UR9, URZ, !UP0 ;  /* 0x0000003f09097287 */ /* 0x000fe4000c000000 */
[----:B------:R-:W-:Y:S02]  /*2870*/  ULOP3.LUT UR10, UR10, 0x3fff, URZ, 0xc0, !UPT ;  /* 0x00003fff0a0a7892 */ /* 0x000fe4000f8ec03f */
[----:B------:R-:W-:-:S02]  /*2880*/  ULOP3.LUT UR25, UR23, 0x10000, URZ, 0xfc, !UPT ;  /* 0x0001000017197892 */ /* 0x000fc4000f8efc3f */
[----:B------:R-:W-:Y:S02]  /*2890*/  ULOP3.LUT UR10, UR10, 0x10000, URZ, 0xfc, !UPT ;  /* 0x000100000a0a7892 */ /* 0x000fe4000f8efc3f */
[----:B------:R-:W-:Y:S02]  /*28a0*/  UISETP.NE.U32.AND UP0, UPT, UR9, URZ, UPT ;  /* 0x0000003f0900728c */ /* 0x000fe4000bf05070 */
[----:B------:R-:W-:Y:S02]  /*28b0*/  UIMAD UR26, UR24, 0x300, UR10 ;  /* 0x00000300181a78a4 */ /* 0x000fe4000f8e020a */
[----:B------:R-:W-:Y:S02]  /*28c0*/  UIMAD UR25, UR24, 0xc00, UR25 ;  /* 0x00000c00181978a4 */ /* 0x000fe4000f8e0219 */
[----:B------:R-:W-:Y:S02]  /*28d0*/  UIADD3 UR18, UR26, 0x80, URZ ;  /* 0x000000801a127890 */ /* 0x000fe4000fffe03f */
[----:B------:R-:W-:-:S02]  /*28e0*/  UIADD3 UR10, UR26, 0x100, URZ ;  /* 0x000001001a0a7890 */ /* 0x000fc4000fffe03f */
[----:B------:R-:W-:Y:S02]  /*28f0*/  UIADD3 UR27, UR25, 0x400, URZ ;  /* 0x00000400191b7890 */ /* 0x000fe4000fffe03f */
[----:B------:R-:W-:Y:S01]  /*2900*/  UMOV UR12, UR25 ;  /* 0x00000019000c7c82 */ /* 0x000fe20008000000 */
[----:B------:R-:W-:Y:S01]  /*2910*/  UMOV UR13, 0x40000040 ;  /* 0x40000040000d7882 */ /* 0x000fe20000000000 */
[----:B------:R-:W-:Y:S01]  /*2920*/  UMOV UR14, UR26 ;  /* 0x0000001a000e7c82 */ /* 0x000fe20008000000 */
[----:B------:R-:W-:Y:S01]  /*2930*/  UMOV UR15, 0x40000040 ;  /* 0x40000040000f7882 */ /* 0x000fe20000000000 */
[----:B------:R-:W-:Y:S01]  /*2940*/  UMOV UR16, UR12 ;  /* 0x0000000c00107c82 */ /* 0x000fe20008000000 */
[----:B------:R-:W-:Y:S01]  /*2950*/  UMOV UR17, UR13 ;  /* 0x0000000d00117c82 */ /* 0x000fe20008000000 */
[----:B------:R-:W-:Y:S01]  /*2960*/  UMOV UR19, 0x40000040 ;  /* 0x4000004000137882 */ /* 0x000fe20000000000 */
[----:B------:R-:W-:Y:S01]  /*2970*/  QGMMA.64x16x32.F32.E4M3.E4M3 R64, gdesc[UR12], R64, UP0 ;  /* 0x002000000c4079f3 */ /* 0x000fe2000bf00840 */
[----:B------:R-:W-:Y:S01]  /*2980*/  UMOV UR8, UR12 ;  /* 0x0000000c00087c82 */ /* 0x000fe20008000000 */
[----:B------:R-:W-:Y:S01]  /*2990*/  UMOV UR9, UR13 ;  /* 0x0000000d00097c82 */ /* 0x000fe20008000000 */
[----:B------:R-:W-:Y:S01]  /*29a0*/  UMOV UR11, 0x40000040 ;  /* 0x40000040000b7882 */ /* 0x000fe20000000000 */
[----:B------:R-:W-:Y:S01]  /*29b0*/  QGMMA.64x16x32.F32.E4M3.E4M3 R48, gdesc[UR16], R48, UP0 ;  /* 0x00200000103079f3 */ /* 0x000fe2000bf00830 */
[----:B------:R-:W-:Y:S01]  /*29c0*/  UIADD3 UR12, UR25, 0x2, URZ ;  /* 0x00000002190c7890 */ /* 0x000fe2000fffe03f */
[----:B------:R-:W-:-:S02]  /*29d0*/  UMOV UR13, 0x40000040 ;  /* 0x40000040000d7882 */ /* 0x000fc40000000000 */
[----:B------:R-:W-:Y:S01]  /*29e0*/  QGMMA.64x16x32.F32.E4M3.E4M3 R32, gdesc[UR8], R32, UP0 ;  /* 0x00200000082079f3 */ /* 0x000fe2000bf00820 */
[----:B------:R-:W-:Y:S01]  /*29f0*/  UMOV UR8, UR27 ;  /* 0x0000001b00087c82 */ /* 0x000fe20008000000 */
[----:B------:R-:W-:Y:S01]  /*2a00*/  UMOV UR9, 0x40000040 ;  /* 0x4000004000097882 */ /* 0x000fe20000000000 */
[----:B------:R-:W-:Y:S01]  /*2a10*/  UMOV UR16, UR8 ;  /* 0x0000000800107c82 */ /* 0x000fe20008000000 */
[----:B------:R-:W-:Y:S01]  /*2a20*/  QGMMA.64x16x32.F32.E4M3.E4M3 R24, gdesc[UR8], R24, UP0 ;  /* 0x00200000081879f3 */ /* 0x000fe2000bf00818 */
[----:B------:R-:W-:Y:S01]  /*2a30*/  UMOV UR17, UR9 ;  /* 0x0000000900117c82 */ /* 0x000fe20008000000 */
[----:B------:R-:W-:Y:S01]  /*2a40*/  UMOV UR10, UR14 ;  /* 0x0000000e000a7c82 */ /* 0x000fe20008000000 */
[----:B------:R-:W-:Y:S01]  /*2a50*/  UMOV UR11, UR15 ;  /* 0x0000000f000b7c82 */ /* 0x000fe20008000000 */
[----:B------:R-:W-:Y:S01]  /*2a60*/  QGMMA.64x16x32.F32.E4M3.E4M3 R40, gdesc[UR16], R40, UP0 ;  /* 0x00200000102879f3 */ /* 0x000fe2000bf00828 */
[----:B------:R-:W-:Y:S02]  /*2a70*/  UIADD3 UR14, UR26, 0x2, URZ ;  /* 0x000000021a0e7890 */ /* 0x000fe4000fffe03f */
[----:B------:R-:W-:Y:S01]  /*2a80*/  UIADD3 UR18, UR26, 0x82, URZ ;  /* 0x000000821a127890 */ /* 0x000fe2000fffe03f */
[----:B------:R-:W-:Y:S01]  /*2a90*/  QGMMA.64x16x32.F32.E4M3.E4M3 R56, gdesc[UR8], R56, UP0 ;  /* 0x00200000083879f3 */ /* 0x000fe2000bf00838 */
[----:B------:R-:W-:-:S02]  /*2aa0*/  UIADD3 UR10, UR26, 0x102, URZ ;  /* 0x000001021a0a7890 */ /* 0x000fc4000fffe03f */
[----:B------:R-:W-:Y:S01]  /*2ab0*/  UIADD3 UR27, UR25, 0x402, URZ ;  /* 0x00000402191b7890 */ /* 0x000fe2000fffe03f */
[----:B------:R-:W-:Y:S01]  /*2ac0*/  UMOV UR15, 0x40000040 ;  /* 0x40000040000f7882 */ /* 0x000fe20000000000 */
[----:B------:R-:W-:Y:S01]  /*2ad0*/  UMOV UR16, UR12 ;  /* 0x0000000c00107c82 */ /* 0x000fe20008000000 */
[----:B------:R-:W-:Y:S01]  /*2ae0*/  UMOV UR17, UR13 ;  /* 0x0000000d00117c82 */ /* 0x000fe20008000000 */
[----:B------:R-:W-:Y:S01]  /*2af0*/  UMOV UR19, 0x40000040 ;  /* 0x4000004000137882 */ /* 0x000fe20000000000 */
[----:B------:R-:W-:Y:S01]  /*2b00*/  UMOV UR8, UR12 ;  /* 0x0000000c00087c82 */ /* 0x000fe20008000000 */
[----:B------:R-:W-:Y:S01]  /*2b10*/  UMOV UR9, UR13 ;  /* 0x0000000d00097c82 */ /* 0x000fe20008000000 */
[----:B------:R-:W-:Y:S01]  /*2b20*/  UMOV UR11, 0x40000040 ;  /* 0x40000040000b7882 */ /* 0x000fe20000000000 */
[----:B------:R-:W-:-:S04]  /*2b30*/  UIADD3 UR6, UR6, 0x8, URZ ;  /* 0x0000000806067890 */ /* 0x000fc8000fffe03f */
[----:B------:R-:W-:Y:S01]  /*2b40*/  UISETP.NE.AND UP0, UPT, UR6, UR21, UPT ;  /* 0x000000150600728c */ /* 0x000fe2000bf05270 */
[----:B------:R-:W-:Y:S01]  /*2b50*/  QGMMA.64x16x32.F32.E4M3.E4M3 R64, gdesc[UR12], R64 ;  /* 0x002000000c4079f3 */ /* 0x000fe20008700840 */
[----:B------:R-:W-:Y:S01]  /*2b60*/  UIADD3 UR12, UR25, 0x4, URZ ;  /* 0x00000004190c7890 */ /* 0x000fe2000fffe03f */
[----:B------:R-:W-:Y:S02]  /*2b70*/  UMOV UR13, 0x40000040 ;  /* 0x40000040000d7882 */ /* 0x000fe40000000000 */
        /* <DEDUP_REMOVED lines=22> */
[----:B------:R-:W-:Y:S01]  /*2ce0*/  QGMMA.64x16x32.F32.E4M3.E4M3 R64, gdesc[UR12], R64 ;  /* 0x002000000c4079f3 */ /* 0x000fe20008700840 */
[----:B------:R-:W-:Y:S01]  /*2cf0*/  UIADD3 UR12, UR25, 0x6, URZ ;  /* 0x00000006190c7890 */ /* 0x000fe2000fffe03f */
[----:B------:R-:W-:-:S02]  /*2d00*/  UMOV UR13, 0x40000040 ;  /* 0x40000040000d7882 */ /* 0x000fc40000000000 */
        /* <DEDUP_REMOVED lines=112> */
[----:B------:R-:W-:Y:S02]  /*3410*/  UIADD3 UR10, UR26, 0x186, URZ ;  /* 0x000001861a0a7890 */ /* 0x000fe4000fffe03f */
[----:B------:R-:W-:Y:S01]  /*3420*/  UIADD3 UR25, UR25, 0xa06, URZ ;  /* 0x00000a0619197890 */ /* 0x000fe2000fffe03f */
[----:B------:R-:W-:Y:S01]  /*3430*/  UMOV UR9, 0x40000040 ;  /* 0x4000004000097882 */ /* 0x000fe20000000000 */
        /* <DEDUP_REMOVED lines=13> */
[----:B------:R-:W-:Y:S01]  /*3510*/  UMOV UR13, UR17 ;  /* 0x00000011000d7c82 */ /* 0x000fe20008000000 */
[----:B------:R-:W-:Y:S01]  /*3520*/  QGMMA.64x16x32.F32.E4M3.E4M3 R24, gdesc[UR16], R24 ;  /* 0x00200000101879f3 */ /* 0x000fe20008700818 */
[----:B------:R-:W-:Y:S01]  /*3530*/  UMOV UR8, UR16 ;  /* 0x0000001000087c82 */ /* 0x000fe20008000000 */
[----:B------:R-:W-:-:S02]  /*3540*/  UMOV UR9, UR17 ;  /* 0x0000001100097c82 */ /* 0x000fc40008000000 */
[----:B------:R-:W-:Y:S04]  /*3550*/  QGMMA.64x16x32.F32.E4M3.E4M3 R40, gdesc[UR12], R40 ;  /* 0x002000000c2879f3 */ /* 0x000fe80008700828 */
[----:B------:R-:W-:Y:S01]  /*3560*/  QGMMA.64x16x32.F32.E4M3.E4M3 R56, gdesc[UR8], R56, gsb0 ;  /* 0x00200000083879f3 */ /* 0x000fe20008000838 */
[----:B------:R-:W-:-:S06]  /*3570*/  USEL UR8, URZ, 0x1, UP0 ;  /* 0x000000013f087887 */ /* 0x000fcc0008000000 */
[----:B------:R-:W-:Y:S01]  /*3580*/  ISETP.NE.AND P0, PT, RZ, UR8, PT ;  /* 0x00000008ff007c0c */ /* 0x000fe2000bf05270 */
[----:B------:R-:W-:-:S12]  /*3590*/  WARPGROUP.DEPBAR.LE gsb0, 0x1 ;  /* 0x00008000000079c5 */ /* 0x000fd80000010100 */
[----:B------:R-:W-:Y:S05]  /*35a0*/  @!P0 BRA `(.L_x_24) ;  /* 0x0000000000c88947 */ /* 0x000fea0003800000 */
[----:B------:R-:W-:Y:S02]  /*35b0*/  WARPGROUP.DEPBAR.LE gsb0, 0x0 ;  /* 0x00008000000079c5 */ /* 0x000fe40000010000 */
[----:B------:R-:W-:-:S01]  /*35c0*/  FADD R111, R64, R111 ;  /* 0x0000006f406f7221 */ /* 0x000fc20000000000 */
[----:B------:R-:W-:Y:S01]  /*35d0*/  FADD R110, R65, R110 ;  /* 0x0000006e416e7221 */ /* 0x000fe20000000000 */
        /* <DEDUP_REMOVED lines=46> */
[----:B------:R-:W-:-:S06]  /*38c0*/  UMOV UR6, URZ ;  /* 0x0000003f00067c82 */ /* 0x000fcc0008000000 */
.L_x_24:
[----:B------:R-:W-:Y:S05]  /*38d0*/  @!P1 BRA `(.L_x_25) ;  /* 0x0000000000049947 */ /* 0x000fea0003800000 */
[----:B------:R-:W-:Y:S01]  /*38e0*/  BPT.TRAP 0x1 ;  /* 0x000000040000795c */ /* 0x000fe20000300000 */
.L_x_25:
[----:B------:R-:W-:Y:S01]  /*38f0*/  ULEA UR9, UR20, UR22, 0x3 ;  /* 0x0000001614097291 */ /* 0x000fe2000f8e183f */
[----:B------:R-:W-:-:S03]  /*3900*/  ISETP.GT.U32.AND P0, PT, R4, 0x1, PT ;  /* 0x000000010400780c */ /* 0x000fc60003f04070 */
[----:B------:R-:W-:-:S04]  /*3910*/  UIADD3 UR9, UR9, 0x18, URZ ;  /* 0x0000001809097890 */ /* 0x000fc8000fffe03f */
[----:B------:R-:W-:-:S09]  /*3920*/  UPRMT UR9, URZ, 0x654, UR9 ;  /* 0x000006543f097896 */ /* 0x000fd20008000009 */
[----:B------:R-:W-:Y:S01]  /*3930*/  SYNCS.ARRIVE.TRANS64.RED.A1T0 RZ, [UR9], RZ ;  /* 0x000000ffffff79a7 */ /* 0x000fe20008100409 */
[----:B------:R-:W-:Y:S05]  /*3940*/  @P0 BRA `(.L_x_26) ;  /* 0x0000000000040947 */ /* 0x000fea0003800000 */
[----:B------:R-:W-:Y:S01]  /*3950*/  BPT.TRAP 0x1 ;  /* 0x000000040000795c */ /* 0x000fe20000300000 */
.L_x_26:
[----:B------:R-:W-:Y:S01]  /*3960*/  UIADD3 UR24, UR24, 0x1, URZ ;  /* 0x0000000118187890 */ /* 0x000fe2000fffe03f */
[C---:B------:R-:W-:Y:S01]  /*3970*/  ISETP.GT.AND P0, PT, R8.reuse, 0x1, PT ;  /* 0x000000010800780c */ /* 0x040fe20003f04270 */
[----:B------:R-:W-:Y:S01]  /*3980*/  UIADD3 UR20, UR20, 0x1, URZ ;  /* 0x0000000114147890 */ /* 0x000fe2000fffe03f */
[----:B------:R-:W-:Y:S01]  /*3990*/  VIADD R8, R8, 0xffffffff ;  /* 0xffffffff08087836 */ /* 0x000fe20000000000 */
[----:B------:R-:W-:Y:S02]  /*39a0*/  UISETP.NE.AND UP0, UPT, UR24, 0x3, UPT ;  /* 0x000000031800788c */ /* 0x000fe4000bf05270 */
[----:B------:R-:W-:Y:S02]  /*39b0*/  UISETP.NE.AND UP1, UPT, UR20, 0x3, UPT ;  /* 0x000000031400788c */ /* 0x000fe4000bf25270 */
[----:B------:R-:W-:Y:S02]  /*39c0*/  USEL UR9, URZ, 0x1, UP0 ;  /* 0x000000013f097887 */ /* 0x000fe40008000000 */
[----:B------:R-:W-:-:S02]  /*39d0*/  USEL UR24, UR24, URZ, UP0 ;  /* 0x0000003f18187287 */ /* 0x000fc40008000000 */
[----:B------:R-:W-:Y:S02]  /*39e0*/  USEL UR20, UR20, URZ, UP1 ;  /* 0x0000003f14147287 */ /* 0x000fe40008800000 */
[----:B------:R-:W-:Y:S01]  /*39f0*/  LOP3.LUT R13, R13, UR9, RZ, 0x3c, !PT ;  /* 0x000000090d0d7c12 */ /* 0x000fe2000f8e3cff */
[----:B------:R-:W-:Y:S01]  /*3a00*/  UMOV UR9, 0x1 ;  /* 0x0000000100097882 */ /* 0x000fe20000000000 */
[----:B------:R-:W-:Y:S08]  /*3a10*/  @P0 BRA `(.L_x_27) ;  /* 0xffffffec00480947 */ /* 0x000ff0000383ffff */
.L_x_19:
[----:B------:R-:W-:Y:S01]  /*3a20*/  UISETP.NE.AND UP0, UPT, UR6, URZ, UPT ;  /* 0x0000003f0600728c */ /* 0x000fe2000bf05270 */
[----:B------:R-:W4:Y:S03]  /*3a30*/  LDC R8, c[0x0][0x28c] ;  /* 0x0000a300ff087b82 */ /* 0x000f260000000800 */
[----:B------:R-:W-:-:S06]  /*3a40*/  USEL UR6, URZ, 0x1, !UP0 ;  /* 0x000000013f067887 */ /* 0x000fcc000c000000 */
[----:B------:R-:W-:Y:S02]  /*3a50*/  ISETP.NE.AND P0, PT, RZ, UR6, PT ;  /* 0x00000006ff007c0c */ /* 0x000fe4000bf05270 */
[----:B----4-:R-:W-:-:S11]  /*3a60*/  ISETP.GE.AND P1, PT, R8, 0x1, PT ;  /* 0x000000010800780c */ /* 0x010fd60003f26270 */
[----:B------:R-:W-:Y:S05]  /*3a70*/  @!P0 BRA `(.L_x_28) ;  /* 0x0000000000c48947 */ /* 0x000fea0003800000 */
[----:B------:R-:W-:Y:S02]  /*3a80*/  WARPGROUP.DEPBAR.LE gsb0, 0x0 ;  /* 0x00008000000079c5 */ /* 0x000fe40000010000 */
[----:B------:R-:W-:Y:S01]  /*3a90*/  FADD R111, R64, R111 ;  /* 0x0000006f406f7221 */ /* 0x000fe20000000000 */
        /* <DEDUP_REMOVED lines=46> */
[----:B------:R-:W-:-:S07]  /*3d80*/  FADD R16, R16, R31 ;  /* 0x0000001f10107221 */ /* 0x000fce0000000000 */
.L_x_28:
[----:B------:R-:W-:Y:S02]  /*3d90*/  WARPGROUP.DEPBAR.LE gsb0, 0x0 ;  /* 0x00008000000079c5 */ /* 0x000fe40000010000 */
[----:B------:R-:W-:Y:S05]  /*3da0*/  @!P1 BRA `(.L_x_29) ;  /* 0x0000000000409947 */ /* 0x000fea0003800000 */
[----:B------:R-:W-:-:S13]  /*3db0*/  ISETP.NE.AND P0, PT, R112, 0x3, PT ;  /* 0x000000037000780c */ /* 0x000fda0003f05270 */
[----:B------:R-:W-:Y:S05]  /*3dc0*/  @!P0 BRA `(.L_x_30) ;  /* 0x0000000000048947 */ /* 0x000fea0003800000 */
[----:B------:R-:W-:Y:S01]  /*3dd0*/  BPT.TRAP 0x1 ;  /* 0x000000040000795c */ /* 0x000fe20000300000 */
.L_x_30:
[----:B------:R-:W-:Y:S01]  /*3de0*/  UISETP.LT.AND UP0, UPT, UR7, 0x1, UPT ;  /* 0x000000010700788c */ /* 0x000fe2000bf01270 */
[----:B------:R-:W-:-:S03]  /*3df0*/  ISETP.GT.U32.AND P0, PT, R4, 0x1, PT ;  /* 0x000000010400780c */ /* 0x000fc60003f04070 */
[----:B------:R-:W-:-:S04]  /*3e00*/  USEL UR6, UR7, 0x1, UP0 ;  /* 0x0000000107067887 */ /* 0x000fc80008000000 */
[----:B------:R-:W-:-:S04]  /*3e10*/  UIADD3 UR6, UR5, UR7, -UR6 ;  /* 0x0000000705067290 */ /* 0x000fc8000fffe806 */
[----:B------:R-:W-:-:S04]  /*3e20*/  UIMAD.WIDE.U32 UR8, UR6, -0x55555555, URZ ;  /* 0xaaaaaaab060878a5 */ /* 0x000fc8000f8e003f */
[----:B------:R-:W-:-:S04]  /*3e30*/  USHF.R.U32.HI UR8, URZ, 0x1, UR9 ;  /* 0x000000013f087899 */ /* 0x000fc80008011609 */
[----:B------:R-:W-:-:S04]  /*3e40*/  UIMAD UR6, UR8, -0x3, UR6 ;  /* 0xfffffffd080678a4 */ /* 0x000fc8000f8e0206 */
[----:B------:R-:W-:-:S04]  /*3e50*/  ULEA UR6, UR6, UR22, 0x3 ;  /* 0x0000001606067291 */ /* 0x000fc8000f8e183f */
[----:B------:R-:W-:-:S04]  /*3e60*/  UIADD3 UR6, UR6, 0x18, URZ ;  /* 0x0000001806067890 */ /* 0x000fc8000fffe03f */
[----:B------:R-:W-:-:S09]  /*3e70*/  UPRMT UR6, URZ, 0x654, UR6 ;  /* 0x000006543f067896 */ /* 0x000fd20008000006 */
[----:B------:R-:W-:Y:S01]  /*3e80*/  SYNCS.ARRIVE.TRANS64.RED.A1T0 RZ, [UR6], RZ ;  /* 0x000000ffffff79a7 */ /* 0x000fe20008100406 */
[----:B------:R-:W-:Y:S05]  /*3e90*/  @P0 BRA `(.L_x_29) ;  /* 0x0000000000040947 */ /* 0x000fea0003800000 */
[----:B------:R-:W-:Y:S01]  /*3ea0*/  BPT.TRAP 0x1 ;  /* 0x000000040000795c */ /* 0x000fe20000300000 */
.L_x_29:
[----:B------:R-:W4:Y:S01]  /*3eb0*/  LDC R14, c[0x0][0x288] ;  /* 0x0000a200ff0e7b82 */ /* 0x000f220000000800 */
[--C-:B------:R-:W-:Y:S01]  /*3ec0*/  SHF.R.U32.HI R8, RZ, 0x2, R0.reuse ;  /* 0x00000002ff087819 */ /* 0x100fe20000011600 */
[----:B------:R-:W-:Y:S01]  /*3ed0*/  IMAD R33, R10, 0x30, RZ ;  /* 0x000000300a217824 */ /* 0x000fe200078e02ff */
[----:B------:R-:W-:Y:S01]  /*3ee0*/  SHF.R.U32.HI R13, RZ, 0x7, R0 ;  /* 0x00000007ff0d7819 */ /* 0x000fe20000011600 */
[----:B------:R-:W-:Y:S01]  /*3ef0*/  UIADD3 UR5, UR7, UR5, URZ ;  /* 0x0000000507057290 */ /* 0x000fe2000fffe03f */
[----:B-1----:R-:W-:Y:S01]  /*3f00*/  LOP3.LUT R12, R0, 0x60, RZ, 0xc0, !PT ;  /* 0x00000060000c7812 */ /* 0x002fe200078ec0ff */
[----:B------:R-:W-:Y:S01]  /*3f10*/  IMAD R10, R11, 0xc0, RZ ;  /* 0x000000c00b0a7824 */ /* 0x000fe200078e02ff */
[----:B0-----:R-:W-:Y:S01]  /*3f20*/  LOP3.LUT R9, R8, 0x7, RZ, 0xc0, !PT ;  /* 0x0000000708097812 */ /* 0x001fe200078ec0ff */
[----:B------:R-:W-:Y:S01]  /*3f30*/  UISETP.GT.U32.AND UP0, UPT, UR5, 0x2, UPT ;  /* 0x000000020500788c */ /* 0x000fe2000bf04070 */
[----:B------:R-:W-:Y:S01]  /*3f40*/  LOP3.LUT R8, R13, 0x1, RZ, 0xc0, !PT ;  /* 0x000000010d087812 */ /* 0x000fe200078ec0ff */
[----:B------:R-:W-:Y:S01]  /*3f50*/  IMAD.SHL.U32 R26, R0, 0x2, RZ ;  /* 0x00000002001a7824 */ /* 0x000fe200078e00ff */
[----:B------:R-:W-:Y:S01]  /*3f60*/  SHF.R.U32.HI R12, RZ, 0x1, R12 ;  /* 0x00000001ff0c7819 */ /* 0x000fe2000001160c */
[----:B------:R-:W-:Y:S01]  /*3f70*/  ULDC UR12, c[0x0][0x284] ;  /* 0x0000a100000c7ab9 */ /* 0x000fe20000000800 */
[----:B------:R-:W-:Y:S01]  /*3f80*/  UISETP.LT.U32.AND UP0, UPT, UR7, 0x3, UP0 ;  /* 0x000000030700788c */ /* 0x000fe20008701070 */
[----:B------:R-:W-:Y:S01]  /*3f90*/  IMAD.SHL.U32 R24, R8, 0x40, RZ ;  /* 0x0000004008187824 */ /* 0x000fe200078e00ff */
[----:B------:R-:W-:Y:S01]  /*3fa0*/  IADD3 R13, RZ, -R12, -R9 ;  /* 0x8000000cff0d7210 */ /* 0x000fe20007ffe809 */
[----:B------:R-:W-:Y:S01]  /*3fb0*/  UISETP.GE.U32.AND UP1, UPT, UR7, 0x3, UPT ;  /* 0x000000030700788c */ /* 0x000fe2000bf26070 */
[----:B------:R-:W-:Y:S01]  /*3fc0*/  SHF.R.S32.HI R29, RZ, 0x1f, R101 ;  /* 0x0000001fff1d7819 */ /* 0x000fe20000011465 */
[----:B------:R-:W-:Y:S01]  /*3fd0*/  ULDC.64 UR10, c[0x0][0x5d0] ;  /* 0x00017400000a7ab9 */ /* 0x000fe20000000a00 */
[----:B------:R-:W-:Y:S01]  /*3fe0*/  LOP3.LUT R9, R24, 0x40, R9, 0xe2, !PT ;  /* 0x0000004018097812 */ /* 0x000fe200078ee209 */
[----:B------:R-:W-:Y:S01]  /*3ff0*/  IMAD R13, R8, -0x40, R13 ;  /* 0xffffffc0080d7824 */ /* 0x000fe200078e020d */
[----:B------:R-:W-:Y:S01]  /*4000*/  LOP3.LUT R8, R0, 0x3, RZ, 0xc0, !PT ;  /* 0x0000000300087812 */ /* 0x000fe200078ec0ff */
[----:B------:R-:W-:Y:S01]  /*4010*/  UIMAD.WIDE.U32 UR8, UR5, -0x55555555, URZ ;  /* 0xaaaaaaab050878a5 */ /* 0x000fe2000f8e003f */
[C---:B------:R-:W-:Y:S01]  /*4020*/  LOP3.LUT R26, R33.reuse, 0x6, R26, 0xf8, !PT ;  /* 0x00000006211a7812 */ /* 0x040fe200078ef81a */
[----:B------:R-:W-:Y:S01]  /*4030*/  USEL UR6, URZ, 0x1, !UP0 ;  /* 0x000000013f067887 */ /* 0x000fe2000c000000 */
[----:B----4-:R-:W-:Y:S01]  /*4040*/  ISETP.GE.AND P0, PT, R33, R14, PT ;  /* 0x0000000e2100720c */ /* 0x010fe20003f06270 */
[----:B------:R-:W-:Y:S01]  /*4050*/  USHF.R.U32.HI UR8, URZ, 0x1, UR9 ;  /* 0x000000013f087899 */ /* 0x000fe20008011609 */
[----:B------:R-:W-:Y:S01]  /*4060*/  LOP3.LUT R24, R9, R12, RZ, 0xfc, !PT ;  /* 0x0000000c09187212 */ /* 0x000fe200078efcff */
[----:B------:R-:W-:Y:S01]  /*4070*/  IMAD R12, R8, -0x2, R14 ;  /* 0xfffffffe080c7824 */ /* 0x000fe200078e020e */
[C---:B------:R-:W-:Y:S01]  /*4080*/  ISETP.GE.OR P0, PT, R10.reuse, UR12, P0 ;  /* 0x0000000c0a007c0c */ /* 0x040fe20008706670 */
[----:B------:R-:W-:Y:S01]  /*4090*/  IMAD R8, R29, UR10, RZ ;  /* 0x0000000a1d087c24 */ /* 0x000fe2000f8e02ff */
[----:B------:R-:W-:Y:S01]  /*40a0*/  SHF.R.S32.HI R27, RZ, 0x1f, R26 ;  /* 0x0000001fff1b7819 */ /* 0x000fe2000001141a */
[----:B------:R-:W-:Y:S01]  /*40b0*/  ULOP3.LUT UR4, UR4, UR6, URZ, 0x3c, !UPT ;  /* 0x0000000604047292 */ /* 0x000fe2000f8e3c3f */
[----:B------:R-:W-:Y:S01]  /*40c0*/  IMAD.MOV.U32 R25, RZ, RZ, RZ ;  /* 0x000000ffff197224 */ /* 0x000fe200078e00ff */
[----:B------:R-:W-:Y:S01]  /*40d0*/  UIMAD UR5, UR8, -0x3, UR5 ;  /* 0xfffffffd080578a4 */ /* 0x000fe2000f8e0205 */
[C---:B------:R-:W-:Y:S01]  /*40e0*/  IMAD R15, R101.reuse, UR11, R8 ;  /* 0x0000000b650f7c24 */ /* 0x040fe2000f8e0208 */
[----:B------:R-:W-:Y:S01]  /*40f0*/  IADD3 R38, -R10, UR12, R13 ;  /* 0x0000000c0a267c10 */ /* 0x000fe2000fffe10d */
[----:B------:R-:W-:Y:S01]  /*4100*/  IMAD.WIDE.U32 R8, R101, UR10, R26 ;  /* 0x0000000a65087c25 */ /* 0x000fe2000f8e001a */
[----:B------:R-:W-:-:S03]  /*4110*/  @UP1 ULOP3.LUT UR4, UR4, 0x1, UR8, 0x78, !UPT ;  /* 0x0000000104041892 */ /* 0x000fc6000f8e7808 */
[----:B------:R-:W-:Y:S02]  /*4120*/  IMAD.IADD R9, R9, 0x1, R15 ;  /* 0x0000000109097824 */ /* 0x000fe400078e020f */
[----:B------:R-:W-:-:S04]  /*4130*/  IMAD.WIDE R24, R11, 0xc0, R24 ;  /* 0x000000c00b187825 */ /* 0x000fc800078e0218 */
[----:B------:R-:W-:Y:S02]  /*4140*/  IMAD.IADD R33, R12, 0x1, -R33 ;  /* 0x000000010c217824 */ /* 0x000fe400078e0a21 */
[----:B------:R-:W-:Y:S01]  /*4150*/  IMAD.MOV.U32 R32, RZ, RZ, -0x1 ;  /* 0xffffffffff207424 */ /* 0x000fe200078e00ff */
[----:B------:R-:W-:Y:S06]  /*4160*/  @P0 BRA `(.L_x_31) ;  /* 0x0000003400c40947 */ /* 0x000fec0003800000 */
[----:B------:R-:W0:Y:S01]  /*4170*/  LDC.64 R30, c[0x0][0x5c8] ;  /* 0x00017200ff1e7b82 */ /* 0x000e220000000a00 */
[----:B------:R-:W-:Y:S01]  /*4180*/  ULDC.64 UR8, c[0x0][0x5c0] ;  /* 0x0001700000087ab9 */ /* 0x000fe20000000a00 */
[----:B------:R-:W-:Y:S01]  /*4190*/  BSSY B0, `(.L_x_31) ;  /* 0x000036e000007945 */ /* 0x000fe20003800000 */
[-C--:B0-----:R-:W-:Y:S01]  /*41a0*/  IMAD R10, R25, R30.reuse, RZ ;  /* 0x0000001e190a7224 */ /* 0x081fe200078e02ff */
[----:B------:R-:W-:Y:S01]  /*41b0*/  SHF.L.U64.HI R28, R30, 0x3, R31 ;  /* 0x000000031e1c7819 */ /* 0x000fe2000001021f */
[----:B------:R-:W-:-:S04]  /*41c0*/  IMAD.WIDE.U32 R8, R24, R30, R8 ;  /* 0x0000001e18087225 */ /* 0x000fc800078e0008 */
[----:B------:R-:W-:Y:S01]  /*41d0*/  IMAD R15, R24, R31, R10 ;  /* 0x0000001f180f7224 */ /* 0x000fe200078e020a */
[----:B------:R-:W-:Y:S01]  /*41e0*/  IADD3 R14, P3, R8, UR8, RZ ;  /* 0x00000008080e7c10 */ /* 0x000fe2000ff7e0ff */
[C---:B------:R-:W-:Y:S01]  /*41f0*/  IMAD.SHL.U32 R13, R30.reuse, 0x8, RZ ;  /* 0x000000081e0d7824 */ /* 0x040fe200078e00ff */
[----:B------:R-:W-:Y:S01]  /*4200*/  LEA R11, P2, R30, R8, 0x7 ;  /* 0x000000081e0b7211 */ /* 0x000fe200078438ff */
[----:B------:R-:W-:-:S03]  /*4210*/  IMAD.IADD R35, R9, 0x1, R15 ;  /* 0x0000000109237824 */ /* 0x000fc600078e020f */
[----:B------:R-:W-:Y:S02]  /*4220*/  IADD3 R12, P1, P0, R8, UR8, R13 ;  /* 0x00000008080c7c10 */ /* 0x000fe4000f83e00d */
[----:B------:R-:W-:Y:S02]  /*4230*/  IADD3.X R15, R35, UR9, RZ, P3, !PT ;  /* 0x00000009230f7c10 */ /* 0x000fe40009ffe4ff */
[----:B---3-5:R-:W-:Y:S02]  /*4240*/  FSETP.NEU.AND P3, PT, R6, RZ, PT ;  /* 0x000000ff0600720b */ /* 0x028fe40003f6d000 */
[----:B------:R-:W-:Y:S02]  /*4250*/  LEA.HI.X R9, R30, R35, R31, 0x7, P2 ;  /* 0x000000231e097211 */ /* 0x000fe400010f3c1f */
[C---:B------:R-:W-:Y:S02]  /*4260*/  IADD3 R10, P2, R11.reuse, UR8, RZ ;  /* 0x000000080b0a7c10 */ /* 0x040fe4000ff5e0ff */
[----:B------:R-:W-:-:S02]  /*4270*/  IADD3 R8, P5, P6, R11, UR8, R13 ;  /* 0x000000080b087c10 */ /* 0x000fc4000febe00d */
[----:B------:R-:W-:Y:S02]  /*4280*/  IADD3.X R11, R9, UR9, RZ, P2, !PT ;  /* 0x00000009090b7c10 */ /* 0x000fe400097fe4ff */
[--C-:B------:R-:W-:Y:S02]  /*4290*/  IADD3.X R13, R35, UR9, R28.reuse, P1, P0 ;  /* 0x00000009230d7c10 */ /* 0x100fe40008fe041c */
[----:B------:R-:W-:Y:S01]  /*42a0*/  IADD3.X R9, R9, UR9, R28, P5, P6 ;  /* 0x0000000909097c10 */ /* 0x000fe2000afec41c */
[----:B------:R-:W-:Y:S06]  /*42b0*/  @!P3 BRA `(.L_x_32) ;  /* 0x00000028005cb947 */ /* 0x000fec0003800000 */
[----:B------:R-:W-:Y:S01]  /*42c0*/  ULDC.64 UR8, c[0x0][0x5b8] ;  /* 0x00016e0000087ab9 */ /* 0x000fe20000000a00 */
[----:B------:R-:W-:Y:S01]  /*42d0*/  ISETP.GE.AND P3, PT, R38, 0x1, PT ;  /* 0x000000012600780c */ /* 0x000fe20003f66270 */
[----:B------:R-:W-:Y:S01]  /*42e0*/  IMAD R30, R29, UR8, RZ ;  /* 0x000000081d1e7c24 */ /* 0x000fe2000f8e02ff */
[----:B------:R-:W-:Y:S01]  /*42f0*/  ULDC.64 UR10, c[0x0][0x5a8] ;  /* 0x00016a00000a7ab9 */ /* 0x000fe20000000a00 */
[----:B------:R-:W-:Y:S01]  /*4300*/  IMAD.WIDE.U32 R28, R101, UR8, R26 ;  /* 0x00000008651c7c25 */ /* 0x000fe2000f8e001a */
[----:B------:R-:W-:Y:S01]  /*4310*/  ISETP.LT.OR P1, PT, R33, 0x1, !P3 ;  /* 0x000000012100780c */ /* 0x000fe20005f21670 */
[----:B------:R-:W-:Y:S02]  /*4320*/  BSSY B1, `(.L_x_33) ;  /* 0x000000c000017945 */ /* 0x000fe40003800000 */
[--C-:B------:R-:W-:Y:S01]  /*4330*/  IMAD R101, R101, UR9, R30.reuse ;  /* 0x0000000965657c24 */ /* 0x100fe2000f8e021e */
[----:B------:R-:W-:Y:S01]  /*4340*/  ULDC.64 UR8, c[0x0][0x5b0] ;  /* 0x00016c0000087ab9 */ /* 0x000fe20000000a00 */
[----:B------:R-:W-:Y:S01]  /*4350*/  PRMT R30, RZ, 0x7610, R30 ;  /* 0x00007610ff1e7816 */ /* 0x000fe2000000001e */
[----:B------:R-:W-:-:S02]  /*4360*/  IMAD R31, R25, UR8, RZ ;  /* 0x00000008191f7c24 */ /* 0x000fc4000f8e02ff */
[----:B------:R-:W-:Y:S02]  /*4370*/  IMAD.IADD R29, R29, 0x1, R101 ;  /* 0x000000011d1d7824 */ /* 0x000fe400078e0265 */
[C---:B------:R-:W-:Y:S02]  /*4380*/  IMAD R31, R24.reuse, UR9, R31 ;  /* 0x00000009181f7c24 */ /* 0x040fe4000f8e021f */
[----:B------:R-:W-:-:S03]  /*4390*/  IMAD.WIDE.U32 R26, R24, UR8, R28 ;  /* 0x00000008181a7c25 */ /* 0x000fc6000f8e001c */
[----:B------:R-:W-:-:S04]  /*43a0*/  IADD3 R26, P0, R26, UR10, RZ ;  /* 0x0000000a1a1a7c10 */ /* 0x000fc8000ff1e0ff */
[----:B------:R-:W-:Y:S01]  /*43b0*/  IADD3.X R27, R27, UR11, R31, P0, !PT ;  /* 0x0000000b1b1b7c10 */ /* 0x000fe200087fe41f */
[----:B------:R-:W-:Y:S08]  /*43c0*/  @P1 BRA `(.L_x_34) ;  /* 0x0000000000041947 */ /* 0x000ff00003800000 */
[----:B------:R0:W5:Y:S02]  /*43d0*/  LDG.E.U8 R30, desc[UR28][R26.64] ;  /* 0x0000001c1a1e7981 */ /* 0x000164000c1e1100 */
.L_x_34:
[----:B------:R-:W-:Y:S05]  /*43e0*/  BSYNC B1 ;  /* 0x0000000000017941 */ /* 0x000fea0003800000 */
.L_x_33:
[----:B-----5:R-:W-:Y:S01]  /*43f0*/  LOP3.LUT R30, R30, 0xff, RZ, 0xc0, !PT ;  /* 0x000000ff1e1e7812 */ /* 0x020fe200078ec0ff */
[----:B------:R-:W-:Y:S01]  /*4400*/  BSSY B1, `(.L_x_35) ;  /* 0x000000b000017945 */ /* 0x000fe20003800000 */
[----:B------:R-:W-:Y:S02]  /*4410*/  ISETP.LT.OR P0, PT, R33, 0x2, !P3 ;  /* 0x000000022100780c */ /* 0x000fe40005f01670 */
[----:B------:R-:W-:-:S05]  /*4420*/  F2FP.F16.E4M3.UNPACK_B R30, R30 ;  /* 0x0000001eff1e723e */ /* 0x000fca00020006ff */
[----:B------:R-:W-:-:S05]  /*4430*/  HADD2.F32 R31, -RZ, R30.H0_H0 ;  /* 0x2000001eff1f7230 */ /* 0x000fca0000004100 */
[----:B------:R-:W-:-:S04]  /*4440*/  FMUL R30, R31, R6 ;  /* 0x000000061f1e7220 */ /* 0x000fc80000400000 */
[----:B--2---:R-:W-:-:S05]  /*4450*/  FFMA R30, R111, R5, R30 ;  /* 0x000000056f1e7223 */ /* 0x004fca000000001e */
[----:B------:R-:W-:Y:S02]  /*4460*/  F2FP.SATFINITE.E4M3.F32.PACK_AB_MERGE_C R31, RZ, R30, RZ ;  /* 0x0000001eff1f723e */ /* 0x000fe400048070ff */
[----:B------:R-:W-:-:S03]  /*4470*/  PRMT R30, RZ, 0x7610, R30 ;  /* 0x00007610ff1e7816 */ /* 0x000fc6000000001e */
[----:B------:R1:W-:Y:S01]  /*4480*/  @!P1 STG.E.U8 desc[UR28][R14.64], R31 ;  /* 0x0000001f0e009986 */ /* 0x0003e2000c10111c */
[----:B------:R-:W-:Y:S05]  /*4490*/  @P0 BRA `(.L_x_36) ;  /* 0x0000000000040947 */ /* 0x000fea0003800000 */
[----:B------:R2:W5:Y:S02]  /*44a0*/  LDG.E.U8 R30, desc[UR28][R26.64+0x1] ;  /* 0x0000011c1a1e7981 */ /* 0x000564000c1e1100 */
.L_x_36:
[----:B------:R-:W-:Y:S05]  /*44b0*/  BSYNC B1 ;  /* 0x0000000000017941 */ /* 0x000fea0003800000 */
.L_x_35:
[----:B-----5:R-:W-:Y:S01]  /*44c0*/  LOP3.LUT R30, R30, 0xff, RZ, 0xc0, !PT ;  /* 0x000000ff1e1e7812 */ /* 0x020fe200078ec0ff */
[----:B------:R-:W-:Y:S01]  /*44d0*/  BSSY B1, `(.L_x_37) ;  /* 0x0000013000017945 */ /* 0x000fe20003800000 */
[----:B------:R-:W-:Y:S02]  /*44e0*/  IADD3 R37, P1, R24, 0x8, RZ ;  /* 0x0000000818257810 */ /* 0x000fe40007f3e0ff */
[----:B------:R-:W-:Y:S02]  /*44f0*/  F2FP.F16.E4M3.UNPACK_B R30, R30 ;  /* 0x0000001eff1e723e */ /* 0x000fe400020006ff */
[----:B------:R-:W-:-:S03]  /*4500*/  ISETP.GE.AND P2, PT, R38, 0x9, PT ;  /* 0x000000092600780c */ /* 0x000fc60003f46270 */
[----:B-1----:R-:W-:Y:S01]  /*4510*/  HADD2.F32 R31, -RZ, R30.H0_H0 ;  /* 0x2000001eff1f7230 */ /* 0x002fe20000004100 */
[----:B------:R-:W-:Y:S01]  /*4520*/  ISETP.LT.OR P5, PT, R33, 0x1, !P2 ;  /* 0x000000012100780c */ /* 0x000fe200057a1670 */
[----:B------:R-:W-:-:S03]  /*4530*/  IMAD.X R30, RZ, RZ, R25, P1 ;  /* 0x000000ffff1e7224 */ /* 0x000fc600008e0619 */
[----:B------:R-:W-:Y:S01]  /*4540*/  FMUL R35, R31, R6 ;  /* 0x000000061f237220 */ /* 0x000fe20000400000 */
[----:B------:R-:W-:Y:S02]  /*4550*/  IMAD R34, R30, UR8, RZ ;  /* 0x000000081e227c24 */ /* 0x000fe4000f8e02ff */
[----:B------:R-:W-:-:S04]  /*4560*/  IMAD.WIDE.U32 R30, R37, UR8, R28 ;  /* 0x00000008251e7c25 */ /* 0x000fc8000f8e001c */
[----:B------:R-:W-:Y:S01]  /*4570*/  FFMA R35, R110, R5, R35 ;  /* 0x000000056e237223 */ /* 0x000fe20000000023 */
[----:B------:R-:W-:Y:S01]  /*4580*/  IMAD R37, R37, UR9, R34 ;  /* 0x0000000925257c24 */ /* 0x000fe2000f8e0222 */
[----:B------:R-:W-:-:S03]  /*4590*/  IADD3 R30, P1, R30, UR10, RZ ;  /* 0x0000000a1e1e7c10 */ /* 0x000fc6000ff3e0ff */
[----:B------:R-:W-:Y:S02]  /*45a0*/  F2FP.SATFINITE.E4M3.F32.PACK_AB_MERGE_C R35, RZ, R35, RZ ;  /* 0x00000023ff23723e */ /* 0x000fe400048070ff */
[----:B------:R-:W-:Y:S02]  /*45b0*/  IADD3.X R31, R31, UR11, R37, P1, !PT ;  /* 0x0000000b1f1f7c10 */ /* 0x000fe40008ffe425 */
[----:B------:R-:W-:Y:S01]  /*45c0*/  PRMT R34, RZ, 0x7610, R34 ;  /* 0x00007610ff227816 */ /* 0x000fe20000000022 */
[----:B------:R1:W-:Y:S01]  /*45d0*/  @!P0 STG.E.U8 desc[UR28][R14.64+0x1], R35 ;  /* 0x000001230e008986 */ /* 0x0003e2000c10111c */
[----:B------:R-:W-:Y:S05]  /*45e0*/  @P5 BRA `(.L_x_38) ;  /* 0x0000000000045947 */ /* 0x000fea0003800000 */
[----:B------:R3:W5:Y:S02]  /*45f0*/  LDG.E.U8 R34, desc[UR28][R30.64] ;  /* 0x0000001c1e227981 */ /* 0x000764000c1e1100 */
.L_x_38:
[----:B------:R-:W-:Y:S05]  /*4600*/  BSYNC B1 ;  /* 0x0000000000017941 */ /* 0x000fea0003800000 */
.L_x_37:
[----:B-----5:R-:W-:Y:S01]  /*4610*/  LOP3.LUT R34, R34, 0xff, RZ, 0xc0, !PT ;  /* 0x000000ff22227812 */ /* 0x020fe200078ec0ff */
[----:B------:R-:W-:Y:S01]  /*4620*/  BSSY B1, `(.L_x_39) ;  /* 0x000000b000017945 */ /* 0x000fe20003800000 */
[----:B------:R-:W-:Y:S02]  /*4630*/  ISETP.LT.OR P0, PT, R33, 0x2, !P2 ;  /* 0x000000022100780c */ /* 0x000fe40005701670 */
[----:B------:R-:W-:-:S05]  /*4640*/  F2FP.F16.E4M3.UNPACK_B R34, R34 ;  /* 0x00000022ff22723e */ /* 0x000fca00020006ff */
[----:B-1----:R-:W-:-:S05]  /*4650*/  HADD2.F32 R35, -RZ, R34.H0_H0 ;  /* 0x20000022ff237230 */ /* 0x002fca0000004100 */
[----:B------:R-:W-:-:S04]  /*4660*/  FMUL R34, R35, R6 ;  /* 0x0000000623227220 */ /* 0x000fc80000400000 */
[----:B------:R-:W-:-:S05]  /*4670*/  FFMA R34, R109, R5, R34 ;  /* 0x000000056d227223 */ /* 0x000fca0000000022 */
[----:B------:R-:W-:Y:S02]  /*4680*/  F2FP.SATFINITE.E4M3.F32.PACK_AB_MERGE_C R35, RZ, R34, RZ ;  /* 0x00000022ff23723e */ /* 0x000fe400048070ff */
[----:B------:R-:W-:-:S03]  /*4690*/  PRMT R34, RZ, 0x7610, R34 ;  /* 0x00007610ff227816 */ /* 0x000fc60000000022 */
[----:B------:R1:W-:Y:S01]  /*46a0*/  @!P5 STG.E.U8 desc[UR28][R12.64], R35 ;  /* 0x000000230c00d986 */ /* 0x0003e2000c10111c */
[----:B------:R-:W-:Y:S05]  /*46b0*/  @P0 BRA `(.L_x_40) ;  /* 0x0000000000040947 */ /* 0x000fea0003800000 */
[----:B------:R4:W5:Y:S02]  /*46c0*/  LDG.E.U8 R34, desc[UR28][R30.64+0x1] ;  /* 0x0000011c1e227981 */ /* 0x000964000c1e1100 */
.L_x_40:
[----:B------:R-:W-:Y:S05]  /*46d0*/  BSYNC B1 ;  /* 0x0000000000017941 */ /* 0x000fea0003800000 */
.L_x_39:
[----:B-----5:R-:W-:Y:S01]  /*46e0*/  LOP3.LUT R34, R34, 0xff, RZ, 0xc0, !PT ;  /* 0x000000ff22227812 */ /* 0x020fe200078ec0ff */
[----:B------:R-:W-:Y:S01]  /*46f0*/  BSSY B1, `(.L_x_41) ;  /* 0x000000b000017945 */ /* 0x000fe20003800000 */
[----:B------:R-:W-:Y:S02]  /*4700*/  ISETP.LT.OR P1, PT, R33, 0x9, !P3 ;  /* 0x000000092100780c */ /* 0x000fe40005f21670 */
[----:B------:R-:W-:-:S05]  /*4710*/  F2FP.F16.E4M3.UNPACK_B R34, R34 ;  /* 0x00000022ff22723e */ /* 0x000fca00020006ff */
[----:B-1----:R-:W-:Y:S01]  /*4720*/  HADD2.F32 R35, -RZ, R34.H0_H0 ;  /* 0x20000022ff237230 */ /* 0x002fe20000004100 */
[----:B------:R-:W-:-:S04]  /*4730*/  PRMT R34, RZ, 0x7610, R34 ;  /* 0x00007610ff227816 */ /* 0x000fc80000000022 */
[----:B------:R-:W-:-:S04]  /*4740*/  FMUL R35, R35, R6 ;  /* 0x0000000623237220 */ /* 0x000fc80000400000 */
[----:B------:R-:W-:-:S05]  /*4750*/  FFMA R35, R108, R5, R35 ;  /* 0x000000056c237223 */ /* 0x000fca0000000023 */
[----:B------:R-:W-:-:S05]  /*4760*/  F2FP.SATFINITE.E4M3.F32.PACK_AB_MERGE_C R35, RZ, R35, RZ ;  /* 0x00000023ff23723e */ /* 0x000fca00048070ff */
[----:B------:R1:W-:Y:S01]  /*4770*/  @!P0 STG.E.U8 desc[UR28][R12.64+0x1], R35 ;  /* 0x000001230c008986 */ /* 0x0003e2000c10111c */
[----:B------:R-:W-:Y:S05]  /*4780*/  @P1 BRA `(.L_x_42) ;  /* 0x0000000000041947 */ /* 0x000fea0003800000 */
[----:B------:R0:W5:Y:S02]  /*4790*/  LDG.E.U8 R34, desc[UR28][R26.64+0x8] ;  /* 0x0000081c1a227981 */ /* 0x000164000c1e1100 */
.L_x_42:
[----:B------:R-:W-:Y:S05]  /*47a0*/  BSYNC B1 ;  /* 0x0000000000017941 */ /* 0x000fea0003800000 */
.L_x_41:
        /* <DEDUP_REMOVED lines=12> */
.L_x_44:
[----:B------:R-:W-:Y:S05]  /*4870*/  BSYNC B1 ;  /* 0x0000000000017941 */ /* 0x000fea0003800000 */
.L_x_43:
        /* <DEDUP_REMOVED lines=12> */
.L_x_46:
[----:B------:R-:W-:Y:S05]  /*4940*/  BSYNC B1 ;  /* 0x0000000000017941 */ /* 0x000fea0003800000 */
.L_x_45:
        /* <DEDUP_REMOVED lines=12> */
.L_x_48:
[----:B------:R-:W-:Y:S05]  /*4a10*/  BSYNC B1 ;  /* 0x0000000000017941 */ /* 0x000fea0003800000 */
.L_x_47:
[----:B-----5:R-:W-:Y:S01]  /*4a20*/  LOP3.LUT R34, R34, 0xff, RZ, 0xc0, !PT ;  /* 0x000000ff22227812 */ /* 0x020fe200078ec0ff */
[----:B------:R-:W-:Y:S01]  /*4a30*/  BSSY B1, `(.L_x_49) ;  /* 0x0000013000017945 */ /* 0x000fe20003800000 */
[----:B------:R-:W-:Y:S02]  /*4a40*/  IADD3 R39, P0, R24, 0x80, RZ ;  /* 0x0000008018277810 */ /* 0x000fe40007f1e0ff */
[----:B------:R-:W-:Y:S02]  /*4a50*/  F2FP.F16.E4M3.UNPACK_B R34, R34 ;  /* 0x00000022ff22723e */ /* 0x000fe400020006ff */
[----:B------:R-:W-:-:S03]  /*4a60*/  ISETP.GE.AND P1, PT, R38, 0x81, PT ;  /* 0x000000812600780c */ /* 0x000fc60003f26270 */
[----:B-1----:R-:W-:Y:S02]  /*4a70*/  HADD2.F32 R35, -RZ, R34.H0_H0 ;  /* 0x20000022ff237230 */ /* 0x002fe40000004100 */
[----:B------:R-:W-:Y:S01]  /*4a80*/  IMAD.X R34, RZ, RZ, R25, P0 ;  /* 0x000000ffff227224 */ /* 0x000fe200000e0619 */
[----:B------:R-:W-:Y:S02]  /*4a90*/  ISETP.LT.OR P0, PT, R33, 0x1, !P1 ;  /* 0x000000012100780c */ /* 0x000fe40004f01670 */
        /* <DEDUP_REMOVED lines=12> */
.L_x_50:
[----:B------:R-:W-:Y:S05]  /*4b60*/  BSYNC B1 ;  /* 0x0000000000017941 */ /* 0x000fea0003800000 */
.L_x_49:
        /* <DEDUP_REMOVED lines=12> */
.L_x_52:
[----:B------:R-:W-:Y:S05]  /*4c30*/  BSYNC B1 ;  /* 0x0000000000017941 */ /* 0x000fea0003800000 */
.L_x_51:
[----:B-----5:R-:W-:Y:S01]  /*4c40*/  LOP3.LUT R36, R36, 0xff, RZ, 0xc0, !PT ;  /* 0x000000ff24247812 */ /* 0x020fe200078ec0ff */
[----:B------:R-:W-:Y:S01]  /*4c50*/  BSSY B1, `(.L_x_53) ;  /* 0x0000013000017945 */ /* 0x000fe20003800000 */
[----:B------:R-:W-:Y:S02]  /*4c60*/  IADD3 R39, P0, R24, 0x88, RZ ;  /* 0x0000008818277810 */ /* 0x000fe40007f1e0ff */
[----:B------:R-:W-:-:S03]  /*4c70*/  F2FP.F16.E4M3.UNPACK_B R36, R36 ;  /* 0x00000024ff24723e */ /* 0x000fc600020006ff */
[----:B------:R-:W-:Y:S01]  /*4c80*/  IMAD.X R24, RZ, RZ, R25, P0 ;  /* 0x000000ffff187224 */ /* 0x000fe200000e0619 */
[----:B------:R-:W-:Y:S01]  /*4c90*/  ISETP.GE.AND P0, PT, R38, 0x89, PT ;  /* 0x000000892600780c */ /* 0x000fe20003f06270 */
[----:B-1----:R-:W-:Y:S02]  /*4ca0*/  HADD2.F32 R37, -RZ, R36.H0_H0 ;  /* 0x20000024ff257230 */ /* 0x002fe40000004100 */
[----:B------:R-:W-:Y:S02]  /*4cb0*/  IMAD R24, R24, UR8, RZ ;  /* 0x0000000818187c24 */ /* 0x000fe4000f8e02ff */
[----:B------:R-:W-:-:S04]  /*4cc0*/  IMAD.WIDE.U32 R28, R39, UR8, R28 ;  /* 0x00000008271c7c25 */ /* 0x000fc8000f8e001c */
[----:B------:R-:W-:Y:S01]  /*4cd0*/  FMUL R37, R37, R6 ;  /* 0x0000000625257220 */ /* 0x000fe20000400000 */
[----:B------:R-:W-:-:S03]  /*4ce0*/  IMAD R39, R39, UR9, R24 ;  /* 0x0000000927277c24 */ /* 0x000fc6000f8e0218 */
[----:B------:R-:W-:Y:S01]  /*4cf0*/  FFMA R37, R102, R5, R37 ;  /* 0x0000000566257223 */ /* 0x000fe20000000025 */
[----:B------:R-:W-:Y:S02]  /*4d00*/  IADD3 R24, P6, R28, UR10, RZ ;  /* 0x0000000a1c187c10 */ /* 0x000fe4000ffde0ff */
[----:B------:R-:W-:Y:S02]  /*4d10*/  PRMT R28, RZ, 0x7610, R28 ;  /* 0x00007610ff1c7816 */ /* 0x000fe4000000001c */
[----:B------:R-:W-:Y:S02]  /*4d20*/  F2FP.SATFINITE.E4M3.F32.PACK_AB_MERGE_C R37, RZ, R37, RZ ;  /* 0x00000025ff25723e */ /* 0x000fe400048070ff */
[----:B------:R-:W-:-:S03]  /*4d30*/  IADD3.X R25, R29, UR11, R39, P6, !PT ;  /* 0x0000000b1d197c10 */ /* 0x000fc6000b7fe427 */
[----:B------:R1:W-:Y:S01]  /*4d40*/  @!P5 STG.E.U8 desc[UR28][R10.64+0x1], R37 ;  /* 0x000001250a00d986 */ /* 0x0003e2000c10111c */
[----:B------:R-:W-:-:S13]  /*4d50*/  ISETP.LT.OR P5, PT, R33, 0x1, !P0 ;  /* 0x000000012100780c */ /* 0x000fda00047a1670 */
[----:B-1----:R-:W-:Y:S05]  /*4d60*/  @P5 BRA `(.L_x_54) ;  /* 0x0000000000045947 */ /* 0x002fea0003800000 */
[----:B------:R1:W5:Y:S02]  /*4d70*/  LDG.E.U8 R28, desc[UR28][R24.64] ;  /* 0x0000001c181c7981 */ /* 0x000364000c1e1100 */
.L_x_54:
[----:B------:R-:W-:Y:S05]  /*4d80*/  BSYNC B1 ;  /* 0x0000000000017941 */ /* 0x000fea0003800000 */
.L_x_53:
[----:B-----5:R-:W-:Y:S01]  /*4d90*/  LOP3.LUT R28, R28, 0xff, RZ, 0xc0, !PT ;  /* 0x000000ff1c1c7812 */ /* 0x020fe200078ec0ff */
[----:B------:R-:W-:Y:S01]  /*4da0*/  BSSY B1, `(.L_x_55) ;  /* 0x000000b000017945 */ /* 0x000fe20003800000 */
[----:B------:R-:W-:Y:S02]  /*4db0*/  ISETP.LT.OR P6, PT, R33, 0x2, !P0 ;  /* 0x000000022100780c */ /* 0x000fe400047c1670 */
[----:B------:R-:W-:-:S05]  /*4dc0*/  F2FP.F16.E4M3.UNPACK_B R28, R28 ;  /* 0x0000001cff1c723e */ /* 0x000fca00020006ff */
[----:B------:R-:W-:-:S05]  /*4dd0*/  HADD2.F32 R29, -RZ, R28.H0_H0 ;  /* 0x2000001cff1d7230 */ /* 0x000fca0000004100 */
[----:B------:R-:W-:-:S04]  /*4de0*/  FMUL R28, R29, R6 ;  /* 0x000000061d1c7220 */ /* 0x000fc80000400000 */
[----:B------:R-:W-:-:S05]  /*4df0*/  FFMA R28, R99, R5, R28 ;  /* 0x00000005631c7223 */ /* 0x000fca000000001c */
[----:B------:R-:W-:Y:S02]  /*4e00*/  F2FP.SATFINITE.E4M3.F32.PACK_AB_MERGE_C R29, RZ, R28, RZ ;  /* 0x0000001cff1d723e */ /* 0x000fe400048070ff */
[----:B------:R-:W-:-:S03]  /*4e10*/  PRMT R28, RZ, 0x7610, R28 ;  /* 0x00007610ff1c7816 */ /* 0x000fc6000000001c */
[----:B------:R0:W-:Y:S01]  /*4e20*/  @!P5 STG.E.U8 desc[UR28][R8.64], R29 ;  /* 0x0000001d0800d986 */ /* 0x0001e2000c10111c */
[----:B------:R-:W-:Y:S05]  /*4e30*/  @P6 BRA `(.L_x_56) ;  /* 0x0000000000046947 */ /* 0x000fea0003800000 */
[----:B------:R0:W5:Y:S02]  /*4e40*/  LDG.E.U8 R28, desc[UR28][R24.64+0x1] ;  /* 0x0000011c181c7981 */ /* 0x000164000c1e1100 */
.L_x_56:
[----:B------:R-:W-:Y:S05]  /*4e50*/  BSYNC B1 ;  /* 0x0000000000017941 */ /* 0x000fea0003800000 */
.L_x_55:
[----:B-----5:R-:W-:Y:S01]  /*4e60*/  LOP3.LUT R28, R28, 0xff, RZ, 0xc0, !PT ;  /* 0x000000ff1c1c7812 */ /* 0x020fe200078ec0ff */
[----:B------:R-:W-:Y:S01]  /*4e70*/  BSSY B1, `(.L_x_57) ;  /* 0x000000b000017945 */ /* 0x000fe20003800000 */
[----:B------:R-:W-:Y:S02]  /*4e80*/  ISETP.LT.OR P5, PT, R33, 0x9, !P1 ;  /* 0x000000092100780c */ /* 0x000fe40004fa1670 */
[----:B------:R-:W-:-:S05]  /*4e90*/  F2FP.F16.E4M3.UNPACK_B R28, R28 ;  /* 0x0000001cff1c723e */ /* 0x000fca00020006ff */
[----:B0-----:R-:W-:Y:S01]  /*4ea0*/  HADD2.F32 R29, -RZ, R28.H0_H0 ;  /* 0x2000001cff1d7230 */ /* 0x001fe20000004100 */
[----:B------:R-:W-:-:S04]  /*4eb0*/  PRMT R28, RZ, 0x7610, R28 ;  /* 0x00007610ff1c7816 */ /* 0x000fc8000000001c */
[----:B------:R-:W-:-:S04]  /*4ec0*/  FMUL R29, R29, R6 ;  /* 0x000000061d1d7220 */ /* 0x000fc80000400000 */
[----:B------:R-:W-:-:S05]  /*4ed0*/  FFMA R29, R100, R5, R29 ;  /* 0x00000005641d7223 */ /* 0x000fca000000001d */
[----:B------:R-:W-:-:S05]  /*4ee0*/  F2FP.SATFINITE.E4M3.F32.PACK_AB_MERGE_C R29, RZ, R29, RZ ;  /* 0x0000001dff1d723e */ /* 0x000fca00048070ff */
[----:B------:R0:W-:Y:S01]  /*4ef0*/  @!P6 STG.E.U8 desc[UR28][R8.64+0x1], R29 ;  /* 0x0000011d0800e986 */ /* 0x0001e2000c10111c */
[----:B------:R-:W-:Y:S05]  /*4f00*/  @P5 BRA `(.L_x_58) ;  /* 0x0000000000045947 */ /* 0x000fea0003800000 */
[----:B------:R0:W5:Y:S02]  /*4f10*/  LDG.E.U8 R28, desc[UR28][R34.64+0x8] ;  /* 0x0000081c221c7981 */ /* 0x000164000c1e1100 */
.L_x_58:
[----:B------:R-:W-:Y:S05]  /*4f20*/  BSYNC B1 ;  /* 0x0000000000017941 */ /* 0x000fea0003800000 */
.L_x_57:
[----:B-----5:R-:W-:Y:S01]  /*4f30*/  LOP3.LUT R28, R28, 0xff, RZ, 0xc0, !PT ;  /* 0x000000ff1c1c7812 */ /* 0x020fe200078ec0ff */
[----:B------:R-:W-:Y:S01]  /*4f40*/  BSSY B1, `(.L_x_59) ;  /* 0x000000b000017945 */ /* 0x000fe20003800000 */
[----:B------:R-:W-:Y:S02]  /*4f50*/  ISETP.LT.OR P6, PT, R33, 0xa, !P1 ;  /* 0x0000000a2100780c */ /* 0x000fe40004fc1670 */
[----:B------:R-:W-:-:S05]  /*4f60*/  F2FP.F16.E4M3.UNPACK_B R28, R28 ;  /* 0x0000001cff1c723e */ /* 0x000fca00020006ff */
[----:B0-----:R-:W-:-:S05]  /*4f70*/  HADD2.F32 R29, -RZ, R28.H0_H0 ;  /* 0x2000001cff1d7230 */ /* 0x001fca0000004100 */
[----:B------:R-:W-:-:S04]  /*4f80*/  FMUL R28, R29, R6 ;  /* 0x000000061d1c7220 */ /* 0x000fc80000400000 */
[----:B------:R-:W-:-:S05]  /*4f90*/  FFMA R28, R97, R5, R28 ;  /* 0x00000005611c7223 */ /* 0x000fca000000001c */
[----:B------:R-:W-:Y:S02]  /*4fa0*/  F2FP.SATFINITE.E4M3.F32.PACK_AB_MERGE_C R29, RZ, R28, RZ ;  /* 0x0000001cff1d723e */ /* 0x000fe400048070ff */
[----:B------:R-:W-:-:S03]  /*4fb0*/  PRMT R28, RZ, 0x7610, R28 ;  /* 0x00007610ff1c7816 */ /* 0x000fc6000000001c */
[----:B------:R0:W-:Y:S01]  /*4fc0*/  @!P5 STG.E.U8 desc[UR28][R10.64+0x8], R29 ;  /* 0x0000081d0a00d986 */ /* 0x0001e2000c10111c */
[----:B------:R-:W-:Y:S05]  /*4fd0*/  @P6 BRA `(.L_x_60) ;  /* 0x0000000000046947 */ /* 0x000fea0003800000 */
[----:B------:R0:W5:Y:S02]  /*4fe0*/  LDG.E.U8 R28, desc[UR28][R34.64+0x9] ;  /* 0x0000091c221c7981 */ /* 0x000164000c1e1100 */
.L_x_60:
[----:B------:R-:W-:Y:S05]  /*4ff0*/  BSYNC B1 ;  /* 0x0000000000017941 */ /* 0x000fea0003800000 */
.L_x_59:
        /* <DEDUP_REMOVED lines=12> */
.L_x_62:
[----:B------:R-:W-:Y:S05]  /*50c0*/  BSYNC B1 ;  /* 0x0000000000017941 */ /* 0x000fea0003800000 */
.L_x_61:
        /* <DEDUP_REMOVED lines=12> */
.L_x_64:
[----:B------:R-:W-:Y:S05]  /*5190*/  BSYNC B1 ;  /* 0x0000000000017941 */ /* 0x000fea0003800000 */
.L_x_63:
        /* <DEDUP_REMOVED lines=12> */
.L_x_66:
[----:B------:R-:W-:Y:S05]  /*5260*/  BSYNC B1 ;  /* 0x0000000000017941 */ /* 0x000fea0003800000 */
.L_x_65:
        /* <DEDUP_REMOVED lines=12> */
.L_x_68:
[----:B------:R-:W-:Y:S05]  /*5330*/  BSYNC B1 ;  /* 0x0000000000017941 */ /* 0x000fea0003800000 */
.L_x_67:
        /* <DEDUP_REMOVED lines=12> */
.L_x_70:
[----:B------:R-:W-:Y:S05]  /*5400*/  BSYNC B1 ;  /* 0x0000000000017941 */ /* 0x000fea0003800000 */
.L_x_69:
        /* <DEDUP_REMOVED lines=12> */
.L_x_72:
[----:B------:R-:W-:Y:S05]  /*54d0*/  BSYNC B1 ;  /* 0x0000000000017941 */ /* 0x000fea0003800000 */
.L_x_71:
        /* <DEDUP_REMOVED lines=12> */
.L_x_74:
[----:B------:R-:W-:Y:S05]  /*55a0*/  BSYNC B1 ;  /* 0x0000000000017941 */ /* 0x000fea0003800000 */
.L_x_73:
        /* <DEDUP_REMOVED lines=12> */
.L_x_76:
[----:B------:R-:W-:Y:S05]  /*5670*/  BSYNC B1 ;  /* 0x0000000000017941 */ /* 0x000fea0003800000 */
.L_x_75:
        /* <DEDUP_REMOVED lines=12> */
.L_x_78:
[----:B------:R-:W-:Y:S05]  /*5740*/  BSYNC B1 ;  /* 0x0000000000017941 */ /* 0x000fea0003800000 */
.L_x_77:
        /* <DEDUP_REMOVED lines=12> */
.L_x_80:
[----:B------:R-:W-:Y:S05]  /*5810*/  BSYNC B1 ;  /* 0x0000000000017941 */ /* 0x000fea0003800000 */
.L_x_79:
        /* <DEDUP_REMOVED lines=12> */
.L_x_82:
[----:B------:R-:W-:Y:S05]  /*58e0*/  BSYNC B1 ;  /* 0x0000000000017941 */ /* 0x000fea0003800000 */
.L_x_81:
        /* <DEDUP_REMOVED lines=12> */
.L_x_84:
[----:B------:R-:W-:Y:S05]  /*59b0*/  BSYNC B1 ;  /* 0x0000000000017941 */ /* 0x000fea0003800000 */
.L_x_83:
        /* <DEDUP_REMOVED lines=12> */
.L_x_86:
[----:B------:R-:W-:Y:S05]  /*5a80*/  BSYNC B1 ;  /* 0x0000000000017941 */ /* 0x000fea0003800000 */
.L_x_85:
        /* <DEDUP_REMOVED lines=12> */
.L_x_88:
[----:B------:R-:W-:Y:S05]  /*5b50*/  BSYNC B1 ;  /* 0x0000000000017941 */ /* 0x000fea0003800000 */
.L_x_87:
        /* <DEDUP_REMOVED lines=12> */
.L_x_90:
[----:B------:R-:W-:Y:S05]  /*5c20*/  BSYNC B1 ;  /* 0x0000000000017941 */ /* 0x000fea0003800000 */
.L_x_89:
        /* <DEDUP_REMOVED lines=12> */
.L_x_92:
[----:B------:R-:W-:Y:S05]  /*5cf0*/  BSYNC B1 ;  /* 0x0000000000017941 */ /* 0x000fea0003800000 */
.L_x_91:
        /* <DEDUP_REMOVED lines=12> */
.L_x_94:
[----:B------:R-:W-:Y:S05]  /*5dc0*/  BSYNC B1 ;  /* 0x0000000000017941 */ /* 0x000fea0003800000 */
.L_x_93:
        /* <DEDUP_REMOVED lines=12> */
.L_x_96:
[----:B------:R-:W-:Y:S05]  /*5e90*/  BSYNC B1 ;  /* 0x0000000000017941 */ /* 0x000fea0003800000 */
.L_x_95:
        /* <DEDUP_REMOVED lines=12> */
.L_x_98:
[----:B------:R-:W-:Y:S05]  /*5f60*/  BSYNC B1 ;  /* 0x0000000000017941 */ /* 0x000fea0003800000 */
.L_x_97:
        /* <DEDUP_REMOVED lines=12> */
.L_x_100:
[----:B------:R-:W-:Y:S05]  /*6030*/  BSYNC B1 ;  /* 0x0000000000017941 */ /* 0x000fea0003800000 */
.L_x_99:
        /* <DEDUP_REMOVED lines=12> */
.L_x_102:
[----:B------:R-:W-:Y:S05]  /*6100*/  BSYNC B1 ;  /* 0x0000000000017941 */ /* 0x000fea0003800000 */
.L_x_101:
        /* <DEDUP_REMOVED lines=12> */
.L_x_104:
[----:B------:R-:W-:Y:S05]  /*61d0*/  BSYNC B1 ;  /* 0x0000000000017941 */ /* 0x000fea0003800000 */
.L_x_103:
        /* <DEDUP_REMOVED lines=12> */
.L_x_106:
[----:B------:R-:W-:Y:S05]  /*62a0*/  BSYNC B1 ;  /* 0x0000000000017941 */ /* 0x000fea0003800000 */
.L_x_105:
        /* <DEDUP_REMOVED lines=12> */
.L_x_108:
[----:B------:R-:W-:Y:S05]  /*6370*/  BSYNC B1 ;  /* 0x0000000000017941 */ /* 0x000fea0003800000 */
.L_x_107:
[----:B-----5:R-:W-:Y:S01]  /*6380*/  LOP3.LUT R28, R28, 0xff, RZ, 0xc0, !PT ;  /* 0x000000ff1c1c7812 */ /* 0x020fe200078ec0ff */
[----:B------:R-:W-:Y:S01]  /*6390*/  BSSY B1, `(.L_x_109) ;  /* 0x000000b000017945 */ /* 0x000fe20003800000 */
[----:B------:R-:W-:Y:S02]  /*63a0*/  ISETP.LT.OR P5, PT, R33, 0x29, !P2 ;  /* 0x000000292100780c */ /* 0x000fe400057a1670 */
[----:B------:R-:W-:Y:S02]  /*63b0*/  F2FP.F16.E4M3.UNPACK_B R28, R28 ;  /* 0x0000001cff1c723e */ /* 0x000fe400020006ff */
[----:B0-2---:R-:W-:-:S03]  /*63c0*/  PRMT R26, RZ, 0x7610, R26 ;  /* 0x00007610ff1a7816 */ /* 0x005fc6000000001a */
[----:B------:R-:W-:-:S05]  /*63d0*/  HADD2.F32 R27, -RZ, R28.H0_H0 ;  /* 0x2000001cff1b7230 */ /* 0x000fca0000004100 */
[----:B------:R-:W-:-:S04]  /*63e0*/  FMUL R27, R27, R6 ;  /* 0x000000061b1b7220 */ /* 0x000fc80000400000 */
[----:B------:R-:W-:-:S05]  /*63f0*/  FFMA R27, R74, R5, R27 ;  /* 0x000000054a1b7223 */ /* 0x000fca000000001b */
[----:B------:R-:W-:-:S05]  /*6400*/  F2FP.SATFINITE.E4M3.F32.PACK_AB_MERGE_C R27, RZ, R27, RZ ;  /* 0x0000001bff1b723e */ /* 0x000fca00048070ff */
[----:B------:R0:W-:Y:S01]  /*6410*/  @!P3 STG.E.U8 desc[UR28][R14.64+0x29], R27 ;  /* 0x0000291b0e00b986 */ /* 0x0001e2000c10111c */
[----:B------:R-:W-:Y:S05]  /*6420*/  @P5 BRA `(.L_x_110) ;  /* 0x0000000000045947 */ /* 0x000fea0003800000 */
[----:B------:R2:W5:Y:S02]  /*6430*/  LDG.E.U8 R26, desc[UR28][R30.64+0x28] ;  /* 0x0000281c1e1a7981 */ /* 0x000564000c1e1100 */
.L_x_110:
[----:B------:R-:W-:Y:S05]  /*6440*/  BSYNC B1 ;  /* 0x0000000000017941 */ /* 0x000fea0003800000 */
.L_x_109:
        /* <DEDUP_REMOVED lines=12> */
.L_x_112:
[----:B------:R-:W-:Y:S05]  /*6510*/  BSYNC B1 ;  /* 0x0000000000017941 */ /* 0x000fea0003800000 */
.L_x_111:
        /* <DEDUP_REMOVED lines=12> */
.L_x_114:
[----:B------:R-:W-:Y:S05]  /*65e0*/  BSYNC B1 ;  /* 0x0000000000017941 */ /* 0x000fea0003800000 */
.L_x_113:
        /* <DEDUP_REMOVED lines=12> */
.L_x_116:
[----:B------:R-:W-:Y:S05]  /*66b0*/  BSYNC B1 ;  /* 0x0000000000017941 */ /* 0x000fea0003800000 */
.L_x_115:
        /* <DEDUP_REMOVED lines=12> */
.L_x_118:
[----:B------:R-:W-:Y:S05]  /*6780*/  BSYNC B1 ;  /* 0x0000000000017941 */ /* 0x000fea0003800000 */
.L_x_117:
        /* <DEDUP_REMOVED lines=12> */
.L_x_120:
[----:B------:R-:W-:Y:S05]  /*6850*/  BSYNC B1 ;  /* 0x0000000000017941 */ /* 0x000fea0003800000 */
.L_x_119:
        /* <DEDUP_REMOVED lines=12> */
.L_x_122:
[----:B------:R-:W-:Y:S05]  /*6920*/  BSYNC B1 ;  /* 0x0000000000017941 */ /* 0x000fea0003800000 */
.L_x_121:
        /* <DEDUP_REMOVED lines=12> */
.L_x_124:
[----:B------:R-:W-:Y:S05]  /*69f0*/  BSYNC B1 ;  /* 0x0000000000017941 */ /* 0x000fea0003800000 */
.L_x_123:
        /* <DEDUP_REMOVED lines=12> */
.L_x_126:
[----:B------:R-:W-:Y:S05]  /*6ac0*/  BSYNC B1 ;  /* 0x0000000000017941 */ /* 0x000fea0003800000 */
.L_x_125:
[----:B-----5:R-:W-:Y:S01]  /*6ad0*/  LOP3.LUT R12, R12, 0xff, RZ, 0xc0, !PT ;  /* 0x000000ff0c0c7812 */ /* 0x020fe200078ec0ff */
[----:B------:R-:W-:Y:S01]  /*6ae0*/  BSSY B1, `(.L_x_127) ;  /* 0x000000b000017945 */ /* 0x000fe20003800000 */
[----:B------:R-:W-:Y:S02]  /*6af0*/  ISETP.LT.OR P0, PT, R33, 0x2a, !P0 ;  /* 0x0000002a2100780c */ /* 0x000fe40004701670 */
[----:B------:R-:W-:-:S05]  /*6b00*/  F2FP.F16.E4M3.UNPACK_B R12, R12 ;  /* 0x0000000cff0c723e */ /* 0x000fca00020006ff */
[----:B0-----:R-:W-:-:S05]  /*6b10*/  HADD2.F32 R11, -RZ, R12.H0_H0 ;  /* 0x2000000cff0b7230 */ /* 0x001fca0000004100 */
[----:B------:R-:W-:-:S04]  /*6b20*/  FMUL R10, R11, R6 ;  /* 0x000000060b0a7220 */ /* 0x000fc80000400000 */
[----:B------:R-:W-:Y:S01]  /*6b30*/  FFMA R10, R7, R5, R10 ;  /* 0x00000005070a7223 */ /* 0x000fe2000000000a */
[----:B------:R-:W-:-:S04]  /*6b40*/  PRMT R7, RZ, 0x7610, R7 ;  /* 0x00007610ff077816 */ /* 0x000fc80000000007 */
[----:B------:R-:W-:-:S05]  /*6b50*/  F2FP.SATFINITE.E4M3.F32.PACK_AB_MERGE_C R11, RZ, R10, RZ ;  /* 0x0000000aff0b723e */ /* 0x000fca00048070ff */
[----:B------:R0:W-:Y:S01]  /*6b60*/  @!P2 STG.E.U8 desc[UR28][R8.64+0x28], R11 ;  /* 0x0000280b0800a986 */ /* 0x0001e2000c10111c */
[----:B------:R-:W-:Y:S05]  /*6b70*/  @P0 BRA `(.L_x_128) ;  /* 0x0000000000040947 */ /* 0x000fea0003800000 */
[----:B------:R0:W5:Y:S02]  /*6b80*/  LDG.E.U8 R7, desc[UR28][R24.64+0x29] ;  /* 0x0000291c18077981 */ /* 0x000164000c1e1100 */
.L_x_128:
[----:B------:R-:W-:Y:S05]  /*6b90*/  BSYNC B1 ;  /* 0x0000000000017941 */ /* 0x000fea0003800000 */
.L_x_127:
[----:B------:R-:W-:Y:S05]  /*6ba0*/  @P0 BRA `(.L_x_129) ;  /* 0x0000000c00300947 */ /* 0x000fea0003800000 */
[----:B-----5:R-:W-:-:S04]  /*6bb0*/  LOP3.LUT R7, R7, 0xff, RZ, 0xc0, !PT ;  /* 0x000000ff07077812 */ /* 0x020fc800078ec0ff */
[----:B------:R-:W-:-:S05]  /*6bc0*/  F2FP.F16.E4M3.UNPACK_B R7, R7 ;  /* 0x00000007ff07723e */ /* 0x000fca00020006ff */
[----:B------:R-:W-:-:S05]  /*6bd0*/  HADD2.F32 R7, -RZ, R7.H0_H0 ;  /* 0x20000007ff077230 */ /* 0x000fca0000004100 */
[----:B------:R-:W-:-:S04]  /*6be0*/  FMUL R7, R7, R6 ;  /* 0x0000000607077220 */ /* 0x000fc80000400000 */
[----:B------:R-:W-:-:S05]  /*6bf0*/  FFMA R7, R16, R5, R7 ;  /* 0x0000000510077223 */ /* 0x000fca0000000007 */
[----:B------:R-:W-:-:S05]  /*6c00*/  F2FP.SATFINITE.E4M3.F32.PACK_AB_MERGE_C R7, RZ, R7, RZ ;  /* 0x00000007ff07723e */ /* 0x000fca00048070ff */
[----:B------:R0:W-:Y:S01]  /*6c10*/  STG.E.U8 desc[UR28][R8.64+0x29], R7 ;  /* 0x0000290708007986 */ /* 0x0001e2000c10111c */
[----:B------:R-:W-:Y:S05]  /*6c20*/  BRA `(.L_x_129) ;  /* 0x0000000c00107947 */ /* 0x000fea0003800000 */
.L_x_32:
[----:B------:R-:W-:Y:S01]  /*6c30*/  ISETP.GE.AND P3, PT, R38, 0x1, PT ;  /* 0x000000012600780c */ /* 0x000fe20003f66270 */
[-C--:B--2---:R-:W-:Y:S01]  /*6c40*/  FMUL R111, R111, R5.reuse ;  /* 0x000000056f6f7220 */ /* 0x084fe20000400000 */
[-C--:B------:R-:W-:Y:S01]  /*6c50*/  FMUL R110, R110, R5.reuse ;  /* 0x000000056e6e7220 */ /* 0x080fe20000400000 */
[----:B------:R-:W-:Y:S01]  /*6c60*/  ISETP.GE.AND P2, PT, R38, 0x9, PT ;  /* 0x000000092600780c */ /* 0x000fe20003f46270 */
[-C--:B------:R-:W-:Y:S01]  /*6c70*/  FMUL R109, R109, R5.reuse ;  /* 0x000000056d6d7220 */ /* 0x080fe20000400000 */
[C---:B------:R-:W-:Y:S01]  /*6c80*/  ISETP.LT.OR P0, PT, R33.reuse, 0x1, !P3 ;  /* 0x000000012100780c */ /* 0x040fe20005f01670 */
[-C--:B------:R-:W-:Y:S01]  /*6c90*/  FMUL R108, R108, R5.reuse ;  /* 0x000000056c6c7220 */ /* 0x080fe20000400000 */
[----:B------:R-:W-:Y:S01]  /*6ca0*/  ISETP.LT.OR P6, PT, R33, 0x2, !P3 ;  /* 0x000000022100780c */ /* 0x000fe20005fc1670 */
[----:B------:R-:W-:Y:S01]  /*6cb0*/  FMUL R107, R107, R5 ;  /* 0x000000056b6b7220 */ /* 0x000fe20000400000 */
[----:B------:R-:W-:Y:S01]  /*6cc0*/  F2FP.SATFINITE.E4M3.F32.PACK_AB_MERGE_C R111, RZ, R111, RZ ;  /* 0x0000006fff6f723e */ /* 0x000fe200048070ff */
[-C--:B------:R-:W-:Y:S01]  /*6cd0*/  FMUL R106, R106, R5.reuse ;  /* 0x000000056a6a7220 */ /* 0x080fe20000400000 */
[----:B------:R-:W-:Y:S01]  /*6ce0*/  F2FP.SATFINITE.E4M3.F32.PACK_AB_MERGE_C R25, RZ, R110, RZ ;  /* 0x0000006eff19723e */ /* 0x000fe200048070ff */
[-C--:B------:R-:W-:Y:S01]  /*6cf0*/  FMUL R105, R105, R5.reuse ;  /* 0x0000000569697220 */ /* 0x080fe20000400000 */
[C---:B------:R-:W-:Y:S01]  /*6d00*/  ISETP.LT.OR P1, PT, R33.reuse, 0x2, !P2 ;  /* 0x000000022100780c */ /* 0x040fe20005721670 */
[-C--:B------:R-:W-:Y:S01]  /*6d10*/  FMUL R104, R104, R5.reuse ;  /* 0x0000000568687220 */ /* 0x080fe20000400000 */
[----:B------:R-:W-:Y:S01]  /*6d20*/  ISETP.LT.OR P5, PT, R33, 0x9, !P3 ;  /* 0x000000092100780c */ /* 0x000fe20005fa1670 */
[----:B------:R-:W-:Y:S01]  /*6d30*/  FMUL R103, R103, R5 ;  /* 0x0000000567677220 */ /* 0x000fe20000400000 */
[----:B------:R-:W-:Y:S01]  /*6d40*/  F2FP.SATFINITE.E4M3.F32.PACK_AB_MERGE_C R109, RZ, R109, RZ ;  /* 0x0000006dff6d723e */ /* 0x000fe200048070ff */
[----:B------:R-:W-:Y:S01]  /*6d50*/  @!P0 STG.E.U8 desc[UR28][R14.64], R111 ;  /* 0x0000006f0e008986 */ /* 0x000fe2000c10111c */
[C---:B------:R-:W-:Y:S01]  /*6d60*/  ISETP.LT.OR P0, PT, R33.reuse, 0x1, !P2 ;  /* 0x000000012100780c */ /* 0x040fe20005701670 */
[-C--:B------:R-:W-:Y:S01]  /*6d70*/  FMUL R102, R102, R5.reuse ;  /* 0x0000000566667220 */ /* 0x080fe20000400000 */
[----:B------:R-:W-:Y:S01]  /*6d80*/  F2FP.SATFINITE.E4M3.F32.PACK_AB_MERGE_C R27, RZ, R108, RZ ;  /* 0x0000006cff1b723e */ /* 0x000fe200048070ff */
[----:B------:R0:W-:Y:S01]  /*6d90*/  @!P6 STG.E.U8 desc[UR28][R14.64+0x1], R25 ;  /* 0x000001190e00e986 */ /* 0x0001e2000c10111c */
[----:B------:R-:W-:Y:S01]  /*6da0*/  ISETP.LT.OR P6, PT, R33, 0xa, !P3 ;  /* 0x0000000a2100780c */ /* 0x000fe20005fc1670 */
[----:B------:R-:W-:Y:S01]  /*6db0*/  FMUL R99, R99, R5 ;  /* 0x0000000563637220 */ /* 0x000fe20000400000 */
[----:B------:R-:W-:Y:S01]  /*6dc0*/  F2FP.SATFINITE.E4M3.F32.PACK_AB_MERGE_C R107, RZ, R107, RZ ;  /* 0x0000006bff6b723e */ /* 0x000fe200048070ff */
[----:B------:R1:W-:Y:S01]  /*6dd0*/  @!P1 STG.E.U8 desc[UR28][R12.64+0x1], R27 ;  /* 0x0000011b0c009986 */ /* 0x0003e2000c10111c */
[----:B------:R-:W-:Y:S01]  /*6de0*/  F2FP.SATFINITE.E4M3.F32.PACK_AB_MERGE_C R29, RZ, R106, RZ ;  /* 0x0000006aff1d723e */ /* 0x000fe200048070ff */
[-C--:B------:R-:W-:Y:S01]  /*6df0*/  FMUL R100, R100, R5.reuse ;  /* 0x0000000564647220 */ /* 0x080fe20000400000 */
[----:B------:R-:W-:Y:S01]  /*6e00*/  ISETP.GE.AND P1, PT, R38, 0x81, PT ;  /* 0x000000812600780c */ /* 0x000fe20003f26270 */
[----:B------:R-:W-:Y:S01]  /*6e10*/  FMUL R97, R97, R5 ;  /* 0x0000000561617220 */ /* 0x000fe20000400000 */
[----:B------:R-:W-:Y:S01]  /*6e20*/  F2FP.SATFINITE.E4M3.F32.PACK_AB_MERGE_C R105, RZ, R105, RZ ;  /* 0x00000069ff69723e */ /* 0x000fe200048070ff */
[----:B------:R-:W-:Y:S01]  /*6e30*/  @!P0 STG.E.U8 desc[UR28][R12.64], R109 ;  /* 0x0000006d0c008986 */ /* 0x000fe2000c10111c */
[C---:B------:R-:W-:Y:S01]  /*6e40*/  ISETP.LT.OR P0, PT, R33.reuse, 0x9, !P2 ;  /* 0x000000092100780c */ /* 0x040fe20005701670 */
[-C--:B------:R-:W-:Y:S01]  /*6e50*/  FMUL R98, R98, R5.reuse ;  /* 0x0000000562627220 */ /* 0x080fe20000400000 */
[----:B0-----:R-:W-:Y:S01]  /*6e60*/  F2FP.SATFINITE.E4M3.F32.PACK_AB_MERGE_C R25, RZ, R104, RZ ;  /* 0x00000068ff19723e */ /* 0x001fe200048070ff */
[----:B------:R-:W-:Y:S01]  /*6e70*/  @!P5 STG.E.U8 desc[UR28][R14.64+0x8], R107 ;  /* 0x0000086b0e00d986 */ /* 0x000fe2000c10111c */
[----:B------:R-:W-:Y:S01]  /*6e80*/  ISETP.LT.OR P5, PT, R33, 0xa, !P2 ;  /* 0x0000000a2100780c */ /* 0x000fe200057a1670 */
[----:B------:R-:W-:Y:S01]  /*6e90*/  FMUL R95, R95, R5 ;  /* 0x000000055f5f7220 */ /* 0x000fe20000400000 */
[----:B------:R-:W-:Y:S01]  /*6ea0*/  F2FP.SATFINITE.E4M3.F32.PACK_AB_MERGE_C R103, RZ, R103, RZ ;  /* 0x00000067ff67723e */ /* 0x000fe200048070ff */
[----:B------:R-:W-:Y:S01]  /*6eb0*/  @!P6 STG.E.U8 desc[UR28][R14.64+0x9], R29 ;  /* 0x0000091d0e00e986 */ /* 0x000fe2000c10111c */
[----:B------:R-:W-:Y:S01]  /*6ec0*/  ISETP.LT.OR P6, PT, R33, 0x1, !P1 ;  /* 0x000000012100780c */ /* 0x000fe20004fc1670 */
[-C--:B------:R-:W-:Y:S01]  /*6ed0*/  FMUL R96, R96, R5.reuse ;  /* 0x0000000560607220 */ /* 0x080fe20000400000 */
[----:B-1----:R-:W-:Y:S01]  /*6ee0*/  F2FP.SATFINITE.E4M3.F32.PACK_AB_MERGE_C R27, RZ, R102, RZ ;  /* 0x00000066ff1b723e */ /* 0x002fe200048070ff */
[----:B------:R-:W-:Y:S01]  /*6ef0*/  FMUL R93, R93, R5 ;  /* 0x000000055d5d7220 */ /* 0x000fe20000400000 */
[----:B------:R-:W-:Y:S01]  /*6f00*/  F2FP.SATFINITE.E4M3.F32.PACK_AB_MERGE_C R99, RZ, R99, RZ ;  /* 0x00000063ff63723e */ /* 0x000fe200048070ff */
[----:B------:R-:W-:Y:S01]  /*6f10*/  @!P0 STG.E.U8 desc[UR28][R12.64+0x8], R105 ;  /* 0x000008690c008986 */ /* 0x000fe2000c10111c */
[----:B------:R-:W-:Y:S01]  /*6f20*/  ISETP.GE.AND P0, PT, R38, 0x89, PT ;  /* 0x000000892600780c */ /* 0x000fe20003f06270 */
[----:B------:R-:W-:Y:S01]  /*6f30*/  FMUL R94, R94, R5 ;  /* 0x000000055e5e7220 */ /* 0x000fe20000400000 */
[----:B------:R-:W-:Y:S01]  /*6f40*/  F2FP.SATFINITE.E4M3.F32.PACK_AB_MERGE_C R97, RZ, R97, RZ ;  /* 0x00000061ff61723e */ /* 0x000fe200048070ff */
[----:B------:R0:W-:Y:S01]  /*6f50*/  @!P5 STG.E.U8 desc[UR28][R12.64+0x9], R25 ;  /* 0x000009190c00d986 */ /* 0x0001e2000c10111c */
[----:B------:R-:W-:Y:S01]  /*6f60*/  ISETP.LT.OR P5, PT, R33, 0x2, !P1 ;  /* 0x000000022100780c */ /* 0x000fe20004fa1670 */
[----:B------:R-:W-:Y:S01]  /*6f70*/  FMUL R91, R91, R5 ;  /* 0x000000055b5b7220 */ /* 0x000fe20000400000 */
[----:B------:R-:W-:Y:S01]  /*6f80*/  F2FP.SATFINITE.E4M3.F32.PACK_AB_MERGE_C R95, RZ, R95, RZ ;  /* 0x0000005fff5f723e */ /* 0x000fe200048070ff */
[----:B------:R-:W-:Y:S01]  /*6f90*/  @!P6 STG.E.U8 desc[UR28][R10.64], R103 ;  /* 0x000000670a00e986 */ /* 0x000fe2000c10111c */
[----:B------:R-:W-:Y:S01]  /*6fa0*/  ISETP.LT.OR P6, PT, R33, 0x1, !P0 ;  /* 0x000000012100780c */ /* 0x000fe200047c1670 */
[----:B------:R-:W-:Y:S01]  /*6fb0*/  FMUL R92, R92, R5 ;  /* 0x000000055c5c7220 */ /* 0x000fe20000400000 */
[----:B------:R-:W-:Y:S01]  /*6fc0*/  F2FP.SATFINITE.E4M3.F32.PACK_AB_MERGE_C R93, RZ, R93, RZ ;  /* 0x0000005dff5d723e */ /* 0x000fe200048070ff */
[----:B------:R-:W-:Y:S01]  /*6fd0*/  FMUL R89, R89, R5 ;  /* 0x0000000559597220 */ /* 0x000fe20000400000 */
[----:B------:R-:W-:Y:S01]  /*6fe0*/  F2FP.SATFINITE.E4M3.F32.PACK_AB_MERGE_C R91, RZ, R91, RZ ;  /* 0x0000005bff5b723e */ /* 0x000fe200048070ff */
[-C--:B------:R-:W-:Y:S01]  /*6ff0*/  FMUL R90, R90, R5.reuse ;  /* 0x000000055a5a7220 */ /* 0x080fe20000400000 */
[-C--:B------:R-:W-:Y:S01]  /*7000*/  FMUL R87, R87, R5.reuse ;  /* 0x0000000557577220 */ /* 0x080fe20000400000 */
[----:B0-----:R-:W-:Y:S01]  /*7010*/  F2FP.SATFINITE.E4M3.F32.PACK_AB_MERGE_C R25, RZ, R100, RZ ;  /* 0x00000064ff19723e */ /* 0x001fe200048070ff */
[-C--:B------:R-:W-:Y:S01]  /*7020*/  FMUL R88, R88, R5.reuse ;  /* 0x0000000558587220 */ /* 0x080fe20000400000 */
        /* <DEDUP_REMOVED lines=50> */
[-C--:B------:R-:W-:Y:S01]  /*7350*/  FMUL R17, R17, R5.reuse ;  /* 0x0000000511117220 */ /* 0x080fe20000400000 */
[-C--:B------:R-:W-:Y:S01]  /*7360*/  FMUL R18, R18, R5.reuse ;  /* 0x0000000512127220 */ /* 0x080fe20000400000 */
[-C--:B------:R-:W-:Y:S01]  /*7370*/  FMUL R7, R7, R5.reuse ;  /* 0x0000000507077220 */ /* 0x080fe20000400000 */
[----:B------:R-:W-:Y:S01]  /*7380*/  FMUL R16, R16, R5 ;  /* 0x0000000510107220 */ /* 0x000fe20000400000 */
[----:B0-----:R-:W-:-:S02]  /*7390*/  F2FP.SATFINITE.E4M3.F32.PACK_AB_MERGE_C R25, RZ, R92, RZ ;  /* 0x0000005cff19723e */ /* 0x001fc400048070ff */
[----:B------:R0:W-:Y:S01]  /*73a0*/  @!P5 STG.E.U8 desc[UR28][R14.64+0x11], R27 ;  /* 0x0000111b0e00d986 */ /* 0x0001e2000c10111c */
[C---:B------:R-:W-:Y:S02]  /*73b0*/  ISETP.LT.OR P5, PT, R33.reuse, 0x12, !P2 ;  /* 0x000000122100780c */ /* 0x040fe400057a1670 */
[----:B------:R-:W-:Y:S01]  /*73c0*/  F2FP.SATFINITE.E4M3.F32.PACK_AB_MERGE_C R19, RZ, R19, RZ ;  /* 0x00000013ff13723e */ /* 0x000fe200048070ff */
[----:B------:R-:W-:Y:S01]  /*73d0*/  @!P6 STG.E.U8 desc[UR28][R12.64+0x10], R91 ;  /* 0x0000105b0c00e986 */ /* 0x000fe2000c10111c */
[----:B------:R-:W-:Y:S02]  /*73e0*/  ISETP.LT.OR P6, PT, R33, 0x19, !P3 ;  /* 0x000000192100780c */ /* 0x000fe40005fc1670 */
[----:B------:R-:W-:Y:S02]  /*73f0*/  F2FP.SATFINITE.E4M3.F32.PACK_AB_MERGE_C R17, RZ, R17, RZ ;  /* 0x00000011ff11723e */ /* 0x000fe400048070ff */
[----:B------:R-:W-:Y:S02]  /*7400*/  F2FP.SATFINITE.E4M3.F32.PACK_AB_MERGE_C R7, RZ, R7, RZ ;  /* 0x00000007ff07723e */ /* 0x000fe400048070ff */
[----:B0-----:R-:W-:-:S03]  /*7410*/  F2FP.SATFINITE.E4M3.F32.PACK_AB_MERGE_C R27, RZ, R90, RZ ;  /* 0x0000005aff1b723e */ /* 0x001fc600048070ff */
[----:B------:R0:W-:Y:S01]  /*7420*/  @!P5 STG.E.U8 desc[UR28][R12.64+0x11], R25 ;  /* 0x000011190c00d986 */ /* 0x0001e2000c10111c */
[----:B------:R-:W-:-:S03]  /*7430*/  ISETP.LT.OR P5, PT, R33, 0x1a, !P3 ;  /* 0x0000001a2100780c */ /* 0x000fc60005fa1670 */
[----:B------:R-:W-:Y:S01]  /*7440*/  @!P6 STG.E.U8 desc[UR28][R14.64+0x18], R89 ;  /* 0x000018590e00e986 */ /* 0x000fe2000c10111c */
[----:B------:R-:W-:Y:S02]  /*7450*/  ISETP.LT.OR P6, PT, R33, 0x19, !P2 ;  /* 0x000000192100780c */ /* 0x000fe400057c1670 */
[----:B0-----:R-:W-:-:S07]  /*7460*/  F2FP.SATFINITE.E4M3.F32.PACK_AB_MERGE_C R25, RZ, R88, RZ ;  /* 0x00000058ff19723e */ /* 0x001fce00048070ff */
        /* <DEDUP_REMOVED lines=33> */
[C---:B------:R-:W-:Y:S02]  /*7680*/  ISETP.LT.OR P6, PT, R33.reuse, 0x29, !P3 ;  /* 0x000000292100780c */ /* 0x040fe40005fc1670 */
[----:B------:R-:W-:Y:S02]  /*7690*/  ISETP.LT.OR P3, PT, R33, 0x2a, !P3 ;  /* 0x0000002a2100780c */ /* 0x000fe40005f61670 */
[----:B0-----:R-:W-:-:S05]  /*76a0*/  F2FP.SATFINITE.E4M3.F32.PACK_AB_MERGE_C R27, RZ, R74, RZ ;  /* 0x0000004aff1b723e */ /* 0x001fca00048070ff */
[----:B------:R0:W-:Y:S01]  /*76b0*/  @!P5 STG.E.U8 desc[UR28][R12.64+0x21], R25 ;  /* 0x000021190c00d986 */ /* 0x0001e2000c10111c */
[C---:B------:R-:W-:Y:S02]  /*76c0*/  ISETP.LT.OR P5, PT, R33.reuse, 0x29, !P2 ;  /* 0x000000292100780c */ /* 0x040fe400057a1670 */
[C---:B------:R-:W-:Y:S01]  /*76d0*/  ISETP.LT.OR P2, PT, R33.reuse, 0x2a, !P2 ;  /* 0x0000002a2100780c */ /* 0x040fe20005741670 */
[----:B------:R-:W-:Y:S01]  /*76e0*/  @!P6 STG.E.U8 desc[UR28][R14.64+0x28], R73 ;  /* 0x000028490e00e986 */ /* 0x000fe2000c10111c */
[----:B------:R-:W-:-:S03]  /*76f0*/  ISETP.LT.OR P6, PT, R33, 0x21, !P1 ;  /* 0x000000212100780c */ /* 0x000fc60004fc1670 */
[----:B------:R1:W-:Y:S01]  /*7700*/  @!P3 STG.E.U8 desc[UR28][R14.64+0x29], R27 ;  /* 0x0000291b0e00b986 */ /* 0x0003e2000c10111c */
[----:B------:R-:W-:Y:S02]  /*7710*/  ISETP.LT.OR P3, PT, R33, 0x22, !P1 ;  /* 0x000000222100780c */ /* 0x000fe40004f61670 */
[----:B0-----:R-:W-:-:S03]  /*7720*/  F2FP.SATFINITE.E4M3.F32.PACK_AB_MERGE_C R25, RZ, R72, RZ ;  /* 0x00000048ff19723e */ /* 0x001fc600048070ff */
[----:B------:R-:W-:Y:S01]  /*7730*/  @!P5 STG.E.U8 desc[UR28][R12.64+0x28], R23 ;  /* 0x000028170c00d986 */ /* 0x000fe2000c10111c */
[----:B------:R-:W-:-:S03]  /*7740*/  ISETP.LT.OR P5, PT, R33, 0x21, !P0 ;  /* 0x000000212100780c */ /* 0x000fc600047a1670 */
[----:B------:R0:W-:Y:S01]  /*7750*/  @!P2 STG.E.U8 desc[UR28][R12.64+0x29], R25 ;  /* 0x000029190c00a986 */ /* 0x0001e2000c10111c */
[C---:B------:R-:W-:Y:S02]  /*7760*/  ISETP.LT.OR P2, PT, R33.reuse, 0x29, !P1 ;  /* 0x000000292100780c */ /* 0x040fe40004f41670 */
[----:B-1----:R-:W-:Y:S01]  /*7770*/  F2FP.SATFINITE.E4M3.F32.PACK_AB_MERGE_C R15, RZ, R22, RZ ;  /* 0x00000016ff0f723e */ /* 0x002fe200048070ff */
[----:B------:R1:W-:Y:S01]  /*7780*/  @!P6 STG.E.U8 desc[UR28][R10.64+0x20], R21 ;  /* 0x000020150a00e986 */ /* 0x0003e2000c10111c */
[C---:B------:R-:W-:Y:S02]  /*7790*/  ISETP.LT.OR P6, PT, R33.reuse, 0x22, !P0 ;  /* 0x000000222100780c */ /* 0x040fe400047c1670 */
[C---:B------:R-:W-:Y:S01]  /*77a0*/  ISETP.LT.OR P1, PT, R33.reuse, 0x2a, !P1 ;  /* 0x0000002a2100780c */ /* 0x040fe20004f21670 */
[----:B------:R2:W-:Y:S01]  /*77b0*/  @!P3 STG.E.U8 desc[UR28][R10.64+0x21], R15 ;  /* 0x0000210f0a00b986 */ /* 0x0005e2000c10111c */
[C---:B------:R-:W-:Y:S02]  /*77c0*/  ISETP.LT.OR P3, PT, R33.reuse, 0x29, !P0 ;  /* 0x000000292100780c */ /* 0x040fe40004761670 */
[----:B------:R-:W-:Y:S01]  /*77d0*/  ISETP.LT.OR P0, PT, R33, 0x2a, !P0 ;  /* 0x0000002a2100780c */ /* 0x000fe20004701670 */
[----:B------:R3:W-:Y:S01]  /*77e0*/  @!P5 STG.E.U8 desc[UR28][R8.64+0x20], R19 ;  /* 0x000020130800d986 */ /* 0x0007e2000c10111c */
[----:B0-----:R-:W-:-:S02]  /*77f0*/  F2FP.SATFINITE.E4M3.F32.PACK_AB_MERGE_C R13, RZ, R20, RZ ;  /* 0x00000014ff0d723e */ /* 0x001fc400048070ff */
[----:B-1----:R-:W-:-:S03]  /*7800*/  F2FP.SATFINITE.E4M3.F32.PACK_AB_MERGE_C R21, RZ, R16, RZ ;  /* 0x00000010ff15723e */ /* 0x002fc600048070ff */
[----:B------:R3:W-:Y:S01]  /*7810*/  @!P6 STG.E.U8 desc[UR28][R8.64+0x21], R13 ;  /* 0x0000210d0800e986 */ /* 0x0007e2000c10111c */
[----:B--2---:R-:W-:-:S03]  /*7820*/  F2FP.SATFINITE.E4M3.F32.PACK_AB_MERGE_C R15, RZ, R18, RZ ;  /* 0x00000012ff0f723e */ /* 0x004fc600048070ff */
[----:B------:R3:W-:Y:S04]  /*7830*/  @!P2 STG.E.U8 desc[UR28][R10.64+0x28], R17 ;  /* 0x000028110a00a986 */ /* 0x0007e8000c10111c */
[----:B------:R3:W-:Y:S04]  /*7840*/  @!P1 STG.E.U8 desc[UR28][R10.64+0x29], R15 ;  /* 0x0000290f0a009986 */ /* 0x0007e8000c10111c */
[----:B------:R3:W-:Y:S04]  /*7850*/  @!P3 STG.E.U8 desc[UR28][R8.64+0x28], R7 ;  /* 0x000028070800b986 */ /* 0x0007e8000c10111c */
[----:B------:R3:W-:Y:S02]  /*7860*/  @!P0 STG.E.U8 desc[UR28][R8.64+0x29], R21 ;  /* 0x0000291508008986 */ /* 0x0007e4000c10111c */
.L_x_129:
[----:B------:R-:W-:Y:S05]  /*7870*/  BSYNC B0 ;  /* 0x0000000000007941 */ /* 0x000fea0003800000 */
.L_x_31:
[----:B------:R-:W-:Y:S01]  /*7880*/  ULDC UR8, c[0x0][0xc] ;  /* 0x0000030000087ab9 */ /* 0x000fe20000000800 */
[----:B------:R-:W-:Y:S01]  /*7890*/  ULDC UR9, c[0x0][0x10] ;  /* 0x0000040000097ab9 */ /* 0x000fe20000000800 */
[----:B0--3-5:R-:W0:Y:S01]  /*78a0*/  LDC R7, c[0x0][0x14] ;  /* 0x00000500ff077b82 */ /* 0x029e220000000800 */
[----:B------:R-:W-:Y:S01]  /*78b0*/  UIMAD.WIDE.U32 UR8, UR8, UR9, URZ ;  /* 0x00000009080872a5 */ /* 0x000fe2000f8e003f */
[----:B------:R-:W-:Y:S02]  /*78c0*/  IMAD.MOV.U32 R10, RZ, RZ, -0x1 ;  /* 0xffffffffff0a7424 */ /* 0x000fe400078e00ff */
[----:B------:R-:W-:-:S03]  /*78d0*/  IMAD.MOV.U32 R101, RZ, RZ, -0x1 ;  /* 0xffffffffff657424 */ /* 0x000fc600078e00ff */
[----:B0-----:R-:W-:-:S04]  /*78e0*/  IMAD.WIDE.U32 R2, R7, UR8, R2 ;  /* 0x0000000807027c25 */ /* 0x001fc8000f8e0002 */
[----:B------:R-:W-:Y:S01]  /*78f0*/  IMAD R7, R7, UR9, RZ ;  /* 0x0000000907077c24 */ /* 0x000fe2000f8e02ff */
[----:B------:R-:W-:Y:S02]  /*7900*/  ULDC.64 UR8, c[0x0][0x650] ;  /* 0x0001940000087ab9 */ /* 0x000fe40000000a00 */
[----:B------:R-:W-:Y:S01]  /*7910*/  ISETP.GE.U32.AND P0, PT, R2, UR8, PT ;  /* 0x0000000802007c0c */ /* 0x000fe2000bf06070 */
[--C-:B------:R-:W-:Y:S01]  /*7920*/  IMAD.IADD R3, R3, 0x1, R7.reuse ;  /* 0x0000000103037824 */ /* 0x100fe200078e0207 */
[----:B------:R-:W-:-:S04]  /*7930*/  PRMT R7, RZ, 0x7610, R7 ;  /* 0x00007610ff077816 */ /* 0x000fc80000000007 */
[----:B------:R-:W-:-:S13]  /*7940*/  ISETP.GE.U32.AND.EX P0, PT, R3, UR9, PT, P0 ;  /* 0x0000000903007c0c */ /* 0x000fda000bf06100 */
[----:B------:R-:W-:Y:S05]  /*7950*/  @P0 BRA `(.L_x_130) ;  /* 0x0000000400600947 */ /* 0x000fea0003800000 */
[----:B------:R-:W0:Y:S01]  /*7960*/  S2R R20, SR_CTAID.X ;  /* 0x0000000000147919 */ /* 0x000e220000002500 */
[----:B------:R-:W3:Y:S01]  /*7970*/  LDC.64 R14, c[0x0][0x628] ;  /* 0x00018a00ff0e7b82 */ /* 0x000ee20000000a00 */
[----:B------:R-:W-:Y:S01]  /*7980*/  ULDC UR6, c[0x0][0x150] ;  /* 0x0000540000067ab9 */ /* 0x000fe20000000800 */
[----:B------:R-:W-:Y:S01]  /*7990*/  IMAD.MOV.U32 R12, RZ, RZ, R2 ;  /* 0x000000ffff0c7224 */ /* 0x000fe200078e0002 */
[----:B------:R-:W0:Y:S01]  /*79a0*/  S2R R22, SR_CTAID.Y ;  /* 0x0000000000167919 */ /* 0x000e220000002600 */
[----:B------:R-:W-:-:S04]  /*79b0*/  IMAD.MOV.U32 R13, RZ, RZ, R3 ;  /* 0x000000ffff0d7224 */ /* 0x000fc800078e0003 */
[----:B------:R-:W1:Y:S08]  /*79c0*/  LDC R23, c[0x0][0x144] ;  /* 0x00005100ff177b82 */ /* 0x000e700000000800 */
[----:B------:R-:W1:Y:S08]  /*79d0*/  LDC R16, c[0x0][0x630] ;  /* 0x00018c00ff107b82 */ /* 0x000e700000000800 */
[----:B------:R-:W1:Y:S01]  /*79e0*/  LDC.64 R18, c[0x0][0x620] ;  /* 0x00018800ff127b82 */ /* 0x000e620000000a00 */
[----:B---3--:R-:W-:-:S04]  /*79f0*/  ISETP.NE.U32.AND P0, PT, R14, RZ, PT ;  /* 0x000000ff0e00720c */ /* 0x008fc80003f05070 */
[----:B------:R-:W-:Y:S02]  /*7a00*/  ISETP.NE.AND.EX P0, PT, R15, RZ, PT, P0 ;  /* 0x000000ff0f00720c */ /* 0x000fe40003f05300 */
[----:B0-----:R-:W-:-:S05]  /*7a10*/  I2FP.F32.U32 R7, R20 ;  /* 0x0000001400077245 */ /* 0x001fca0000201000 */
[----:B------:R-:W-:-:S04]  /*7a20*/  FMUL R7, R7, UR6 ;  /* 0x0000000607077c20 */ /* 0x000fc80008400000 */
[----:B------:R0:W3:Y:S02]  /*7a30*/  F2I.U32.TRUNC.NTZ R21, R7 ;  /* 0x0000000700157305 */ /* 0x0000e4000020f000 */
[----:B------:R-:W-:Y:S05]  /*7a40*/  @!P0 BRA `(.L_x_131) ;  /* 0x0000000000288947 */ /* 0x000fea0003800000 */
[----:B0-----:R-:W0:Y:S02]  /*7a50*/  LDC R7, c[0x0][0x634] ;  /* 0x00018d00ff077b82 */ /* 0x001e240000000800 */
        /* <DEDUP_REMOVED lines=9> */
.L_x_131:
[-CC-:B-1----:R-:W-:Y:S01]  /*7af0*/  SHF.R.U64 R101, R12, R16.reuse, R13.reuse ;  /* 0x000000100c657219 */ /* 0x182fe2000000120d */
[----:B------:R-:W1:Y:S01]  /*7b00*/  LDC.64 R28, c[0x0][0x640] ;  /* 0x00019000ff1c7b82 */ /* 0x000e620000000a00 */
[----:B0-----:R-:W-:Y:S01]  /*7b10*/  SHF.R.U32.HI R7, RZ, R16, R13 ;  /* 0x00000010ff077219 */ /* 0x001fe2000001160d */
[----:B---3--:R-:W-:Y:S01]  /*7b20*/  IMAD.MOV R21, RZ, RZ, -R21 ;  /* 0x000000ffff157224 */ /* 0x008fe200078e0a15 */
[----:B------:R-:W-:Y:S01]  /*7b30*/  IADD3 R11, P0, RZ, -R101, RZ ;  /* 0x80000065ff0b7210 */ /* 0x000fe20007f1e0ff */
[----:B------:R-:W-:Y:S02]  /*7b40*/  ULDC UR6, c[0x0][0x154] ;  /* 0x0000550000067ab9 */ /* 0x000fe40000000800 */
[----:B------:R-:W-:Y:S02]  /*7b50*/  IMAD R21, R23, R21, R20 ;  /* 0x0000001517157224 */ /* 0x000fe400078e0214 */
[----:B------:R-:W0:Y:S01]  /*7b60*/  LDC R12, c[0x0][0x618] ;  /* 0x00018600ff0c7b82 */ /* 0x000e220000000800 */
[----:B------:R-:W-:-:S02]  /*7b70*/  IMAD.X R7, RZ, RZ, ~R7, P0 ;  /* 0x000000ffff077224 */ /* 0x000fc400000e0e07 */
[----:B------:R-:W-:-:S04]  /*7b80*/  IMAD.WIDE.U32 R8, R11, R18, R2 ;  /* 0x000000120b087225 */ /* 0x000fc800078e0002 */
[----:B------:R-:W-:Y:S01]  /*7b90*/  IMAD R10, R7, R18, RZ ;  /* 0x00000012070a7224 */ /* 0x000fe200078e02ff */
[----:B------:R-:W3:Y:S03]  /*7ba0*/  LDC R24, c[0x0][0x608] ;  /* 0x00018200ff187b82 */ /* 0x000ee60000000800 */
[----:B------:R-:W-:Y:S02]  /*7bb0*/  IMAD R7, R11, R19, R10 ;  /* 0x000000130b077224 */ /* 0x000fe400078e020a */
[----:B------:R-:W-:Y:S02]  /*7bc0*/  IMAD.MOV.U32 R11, RZ, RZ, 0x1 ;  /* 0x00000001ff0b7424 */ /* 0x000fe400078e00ff */
[----:B------:R-:W-:Y:S01]  /*7bd0*/  IMAD.IADD R7, R9, 0x1, R7 ;  /* 0x0000000109077824 */ /* 0x000fe200078e0207 */
[----:B------:R-:W5:Y:S01]  /*7be0*/  LDC R26, c[0x0][0x658] ;  /* 0x00019600ff1a7b82 */ /* 0x000f620000000800 */
[----:B------:R-:W-:-:S02]  /*7bf0*/  I2FP.F32.U32 R9, R22 ;  /* 0x0000001600097245 */ /* 0x000fc40000201000 */
[----:B-1----:R-:W-:-:S03]  /*7c00*/  ISETP.NE.U32.AND P0, PT, R28, RZ, PT ;  /* 0x000000ff1c00720c */ /* 0x002fc60003f05070 */
[----:B------:R-:W-:Y:S01]  /*7c10*/  FMUL R10, R9, UR6 ;  /* 0x00000006090a7c20 */ /* 0x000fe20008400000 */
[----:B------:R-:W-:Y:S01]  /*7c20*/  ISETP.NE.AND.EX P0, PT, R29, RZ, PT, P0 ;  /* 0x000000ff1d00720c */ /* 0x000fe20003f05300 */
[----:B------:R-:W1:Y:S01]  /*7c30*/  LDC R19, c[0x0][0x148] ;  /* 0x00005200ff137b82 */ /* 0x000e620000000800 */
[-CC-:B0-----:R-:W-:Y:S01]  /*7c40*/  SHF.R.U64 R16, R8, R12.reuse, R7.reuse ;  /* 0x0000000c08107219 */ /* 0x181fe20000001207 */
[----:B------:R0:W0:Y:S01]  /*7c50*/  F2I.U32.TRUNC.NTZ R18, R10 ;  /* 0x0000000a00127305 */ /* 0x000022000020f000 */
[----:B------:R-:W-:Y:S01]  /*7c60*/  SHF.R.U32.HI R7, RZ, R12, R7 ;  /* 0x0000000cff077219 */ /* 0x000fe20000011607 */
[----:B------:R-:W-:-:S04]  /*7c70*/  IMAD.MOV.U32 R9, RZ, RZ, -0x1 ;  /* 0xffffffffff097424 */ /* 0x000fc800078e00ff */
[----:B------:R-:W0:Y:S01]  /*7c80*/  LDC R20, c[0x0][0x600] ;  /* 0x00018000ff147b82 */ /* 0x000e220000000800 */
[-CC-:B---3--:R-:W-:Y:S02]  /*7c90*/  SHF.R.U64 R14, R16, R24.reuse, R7.reuse ;  /* 0x00000018100e7219 */ /* 0x188fe40000001207 */
[----:B------:R-:W-:-:S05]  /*7ca0*/  SHF.R.U32.HI R7, RZ, R24, R7 ;  /* 0x00000018ff077219 */ /* 0x000fca0000011607 */
[----:B------:R-:W3:Y:S01]  /*7cb0*/  LDC R25, c[0x0][0x648] ;  /* 0x00019200ff197b82 */ /* 0x000ee20000000800 */
[-C--:B-----5:R-:W-:Y:S02]  /*7cc0*/  SHF.L.U32 R8, R9, R26.reuse, RZ ;  /* 0x0000001a09087219 */ /* 0x0a0fe400000006ff */
[-CC-:B------:R-:W-:Y:S02]  /*7cd0*/  SHF.R.U64 R17, R14, R26.reuse, R7.reuse ;  /* 0x0000001a0e117219 */ /* 0x180fe40000001207 */
[----:B------:R-:W-:Y:S02]  /*7ce0*/  SHF.R.U32.HI R9, RZ, R26, R7 ;  /* 0x0000001aff097219 */ /* 0x000fe40000011607 */
[----:B------:R-:W-:Y:S01]  /*7cf0*/  LOP3.LUT R23, RZ, R8, RZ, 0x33, !PT ;  /* 0x00000008ff177212 */ /* 0x000fe200078e33ff */
[----:B------:R-:W0:Y:S01]  /*7d00*/  LDC R27, c[0x0][0x638] ;  /* 0x00018e00ff1b7b82 */ /* 0x000e220000000800 */
[----:B------:R-:W-:Y:S01]  /*7d10*/  SHF.L.U32 R26, R11, R26, RZ ;  /* 0x0000001a0b1a7219 */ /* 0x000fe200000006ff */
[----:B------:R-:W-:-:S06]  /*7d20*/  IMAD.MOV.U32 R8, RZ, RZ, R17 ;  /* 0x000000ffff087224 */ /* 0x000fcc00078e0011 */
[----:B--2-4-:R-:W2:Y:S01]  /*7d30*/  LDC R30, c[0x0][0x610] ;  /* 0x00018400ff1e7b82 */ /* 0x014ea20000000800 */
[----:B------:R-:W-:Y:S05]  /*7d40*/  @!P0 BRA `(.L_x_132) ;  /* 0x0000000000288947 */ /* 0x000fea0003800000 */
[----:B------:R-:W4:Y:S02]  /*7d50*/  LDC R8, c[0x0][0x64c] ;  /* 0x00019300ff087b82 */ /* 0x000f240000000800 */
[----:B----4-:R-:W-:-:S05]  /*7d60*/  IADD3 R7, P0, R17, R8, RZ ;  /* 0x0000000811077210 */ /* 0x010fca0007f1e0ff */
[----:B------:R-:W-:-:S04]  /*7d70*/  IMAD.X R15, RZ, RZ, R9, P0 ;  /* 0x000000ffff0f7224 */ /* 0x000fc800000e0609 */
[----:B------:R-:W-:-:S04]  /*7d80*/  IMAD.WIDE.U32 R8, R15, R28, RZ ;  /* 0x0000001c0f087225 */ /* 0x000fc800078e00ff */
[----:B0-----:R-:W-:-:S04]  /*7d90*/  IMAD.WIDE.U32 R10, P0, R7, R29, R8 ;  /* 0x0000001d070a7225 */ /* 0x001fc80007800008 */
[----:B------:R-:W-:-:S04]  /*7da0*/  IMAD.WIDE.U32 R8, R7, R28, RZ ;  /* 0x0000001c07087225 */ /* 0x000fc800078e00ff */
[----:B------:R-:W-:Y:S01]  /*7db0*/  IMAD.X R13, RZ, RZ, RZ, P0 ;  /* 0x000000ffff0d7224 */ /* 0x000fe200000e06ff */
[----:B------:R-:W-:Y:S01]  /*7dc0*/  IADD3 RZ, P0, R9, R10, RZ ;  /* 0x0000000a09ff7210 */ /* 0x000fe20007f1e0ff */
[----:B------:R-:W-:-:S04]  /*7dd0*/  IMAD.MOV.U32 R12, RZ, RZ, R11 ;  /* 0x000000ffff0c7224 */ /* 0x000fc800078e000b */
[----:B------:R-:W-:-:S08]  /*7de0*/  IMAD.WIDE.U32.X R8, R15, R29, R12, P0 ;  /* 0x0000001d0f087225 */ /* 0x000fd000000e040c */
.L_x_132:
[----:B---3--:R-:W-:Y:S01]  /*7df0*/  SHF.R.U64 R7, R8, R25, R9 ;  /* 0x0000001908077219 */ /* 0x008fe20000001209 */
[----:B0-----:R-:W-:Y:S01]  /*7e00*/  VIADD R9, R20, 0xffffffff ;  /* 0xffffffff14097836 */ /* 0x001fe20000000000 */
[----:B------:R-:W-:Y:S01]  /*7e10*/  LOP3.LUT R32, R14, R23, RZ, 0xc0, !PT ;  /* 0x000000170e207212 */ /* 0x000fe200078ec0ff */
[----:B------:R-:W-:Y:S02]  /*7e20*/  IMAD.MOV R18, RZ, RZ, -R18 ;  /* 0x000000ffff127224 */ /* 0x000fe400078e0a12 */
[----:B------:R-:W-:Y:S01]  /*7e30*/  IMAD.MOV R8, RZ, RZ, -R7 ;  /* 0x000000ffff087224 */ /* 0x000fe200078e0a07 */
[----:B------:R-:W-:Y:S01]  /*7e40*/  LOP3.LUT R16, R16, R9, RZ, 0xc0, !PT ;  /* 0x0000000910107212 */ /* 0x000fe200078ec0ff */
[----:B------:R-:W-:Y:S02]  /*7e50*/  IMAD R32, R26, R7, R32 ;  /* 0x000000071a207224 */ /* 0x000fe400078e0220 */
[----:B-1----:R-:W-:Y:S02]  /*7e60*/  @P4 IMAD R21, R19, R18, R22 ;  /* 0x0000001213154224 */ /* 0x002fe400078e0216 */
[----:B------:R-:W-:-:S02]  /*7e70*/  IMAD R7, R8, R27, R17 ;  /* 0x0000001b08077224 */ /* 0x000fc400078e0211 */
[----:B--2---:R-:W-:Y:S02]  /*7e80*/  IMAD R32, R32, R30, R21 ;  /* 0x0000001e20207224 */ /* 0x004fe400078e0215 */
[----:B------:R-:W-:Y:S02]  /*7e90*/  IMAD R9, R7, R20, R16 ;  /* 0x0000001407097224 */ /* 0x000fe400078e0210 */
[----:B------:R-:W-:-:S03]  /*7ea0*/  IMAD.MOV.U32 R8, RZ, RZ, 0x1 ;  /* 0x00000001ff087424 */ /* 0x000fc600078e00ff */
[----:B------:R-:W-:Y:S02]  /*7eb0*/  SEL R10, R9, R32, !P4 ;  /* 0x00000020090a7207 */ /* 0x000fe40006000000 */
[----:B------:R-:W-:Y:S02]  /*7ec0*/  PRMT R7, R8, 0x7610, R7 ;  /* 0x0000761008077816 */ /* 0x000fe40000000007 */
[----:B------:R-:W-:-:S07]  /*7ed0*/  SEL R32, R32, R9, !P4 ;  /* 0x0000000920207207 */ /* 0x000fce0006000000 */
.L_x_130:
[----:B------:R-:W-:Y:S01]  /*7ee0*/  LOP3.LUT P0, RZ, R7, 0xff, RZ, 0xc0, !PT ;  /* 0x000000ff07ff7812 */ /* 0x000fe2000780c0ff */
[----:B------:R-:W-:-:S12]  /*7ef0*/  IMAD.MOV.U32 R11, RZ, RZ, R32 ;  /* 0x000000ffff0b7224 */ /* 0x000fd800078e0020 */
[----:B------:R-:W-:Y:S05]  /*7f00*/  @P0 BRA `(.L_x_133) ;  /* 0xffffff8c00f80947 */ /* 0x000fea000383ffff */
[----:B------:R-:W-:Y:S05]  /*7f10*/  EXIT ;  /* 0x000000000000794d */ /* 0x000fea0003800000 */
.L_x_3:
[----:B0-----:R-:W-:Y:S01]  /*7f20*/  ULDC.64 UR4, c[0x0][0x650] ;  /* 0x0001940000047ab9 */ /* 0x001fe20000000a00 */
        /* <DEDUP_REMOVED lines=25> */
.L_x_135:
[-CC-:B------:R-:W-:Y:S01]  /*80c0*/  SHF.R.U64 R16, R14, R18.reuse, R15.reuse ;  /* 0x000000120e107219 */ /* 0x180fe2000000120f */
[----:B------:R-:W0:Y:S01]  /*80d0*/  LDC R22, c[0x0][0x618] ;  /* 0x00018600ff167b82 */ /* 0x000e220000000800 */
[----:B------:R-:W-:Y:S01]  /*80e0*/  SHF.R.U32.HI R7, RZ, R18, R15 ;  /* 0x00000012ff077219 */ /* 0x000fe2000001160f */
[----:B------:R-:W-:Y:S01]  /*80f0*/  ULDC UR4, c[0x0][0x150] ;  /* 0x0000540000047ab9 */ /* 0x000fe20000000800 */
[----:B------:R-:W-:Y:S02]  /*8100*/  IADD3 R9, P0, RZ, -R16, RZ ;  /* 0x80000010ff097210 */ /* 0x000fe40007f1e0ff */
[----:B------:R-:W-:-:S03]  /*8110*/  I2FP.F32.U32 R10, R6 ;  /* 0x00000006000a7245 */ /* 0x000fc60000201000 */
[----:B------:R-:W1:Y:S01]  /*8120*/  LDC.64 R24, c[0x0][0x640] ;  /* 0x00019000ff187b82 */ /* 0x000e620000000a00 */
[----:B------:R-:W-:Y:S02]  /*8130*/  IMAD.X R7, RZ, RZ, ~R7, P0 ;  /* 0x000000ffff077224 */ /* 0x000fe400000e0e07 */
[----:B------:R-:W-:Y:S01]  /*8140*/  FMUL R13, R10, UR4 ;  /* 0x000000040a0d7c20 */ /* 0x000fe20008400000 */
[----:B------:R-:W-:Y:S01]  /*8150*/  IMAD.WIDE.U32 R10, R9, R20, R2 ;  /* 0x00000014090a7225 */ /* 0x000fe200078e0002 */
[----:B------:R-:W-:-:S03]  /*8160*/  ULDC UR4, c[0x0][0x154] ;  /* 0x0000550000047ab9 */ /* 0x000fc60000000800 */
[----:B------:R-:W-:Y:S01]  /*8170*/  IMAD R12, R7, R20, RZ ;  /* 0x00000014070c7224 */ /* 0x000fe200078e02ff */
[----:B------:R-:W2:Y:S01]  /*8180*/  LDC R15, c[0x0][0x144] ;  /* 0x00005100ff0f7b82 */ /* 0x000ea20000000800 */
[----:B------:R-:W3:Y:S02]  /*8190*/  F2I.U32.TRUNC.NTZ R13, R13 ;  /* 0x0000000d000d7305 */ /* 0x000ee4000020f000 */
[----:B------:R-:W-:Y:S02]  /*81a0*/  IMAD R7, R9, R21, R12 ;  /* 0x0000001509077224 */ /* 0x000fe400078e020c */
[----:B------:R-:W-:Y:S02]  /*81b0*/  IMAD.MOV.U32 R12, RZ, RZ, 0x1 ;  /* 0x00000001ff0c7424 */ /* 0x000fe400078e00ff */
[----:B------:R-:W-:Y:S01]  /*81c0*/  IMAD.IADD R7, R11, 0x1, R7 ;  /* 0x000000010b077824 */ /* 0x000fe200078e0207 */
[----:B------:R-:W4:Y:S04]  /*81d0*/  LDC R18, c[0x0][0x608] ;  /* 0x00018200ff127b82 */ /* 0x000f280000000800 */
[----:B0-----:R-:W-:-:S02]  /*81e0*/  SHF.R.U64 R14, R10, R22, R7 ;  /* 0x000000160a0e7219 */ /* 0x001fc40000001207 */
[----:B------:R-:W-:Y:S02]  /*81f0*/  I2FP.F32.U32 R10, R8 ;  /* 0x00000008000a7245 */ /* 0x000fe40000201000 */
[----:B------:R-:W0:Y:S01]  /*8200*/  LDC R23, c[0x0][0x658] ;  /* 0x00019600ff177b82 */ /* 0x000e220000000800 */
[----:B-1----:R-:W-:Y:S01]  /*8210*/  ISETP.NE.U32.AND P0, PT, R24, RZ, PT ;  /* 0x000000ff1800720c */ /* 0x002fe20003f05070 */
[----:B---3--:R-:W-:Y:S01]  /*8220*/  IMAD.MOV R9, RZ, RZ, -R13 ;  /* 0x000000ffff097224 */ /* 0x008fe200078e0a0d */
[----:B------:R-:W-:Y:S01]  /*8230*/  SHF.R.U32.HI R7, RZ, R22, R7 ;  /* 0x00000016ff077219 */ /* 0x000fe20000011607 */
[----:B------:R-:W-:Y:S01]  /*8240*/  FMUL R10, R10, UR4 ;  /* 0x000000040a0a7c20 */ /* 0x000fe20008400000 */
[----:B------:R-:W-:-:S03]  /*8250*/  ISETP.NE.AND.EX P0, PT, R25, RZ, PT, P0 ;  /* 0x000000ff1900720c */ /* 0x000fc60003f05300 */
[----:B------:R-:W1:Y:S01]  /*8260*/  LDC R21, c[0x0][0x148] ;  /* 0x00005200ff157b82 */ /* 0x000e620000000800 */
[----:B--2---:R-:W-:Y:S01]  /*8270*/  IMAD R22, R15, R9, R6 ;  /* 0x000000090f167224 */ /* 0x004fe200078e0206 */
[----:B------:R2:W3:Y:S06]  /*8280*/  F2I.U32.TRUNC.NTZ R19, R10 ;  /* 0x0000000a00137305 */ /* 0x0004ec000020f000 */
[----:B------:R-:W1:Y:S01]  /*8290*/  LDC R20, c[0x0][0x600] ;  /* 0x00018000ff147b82 */ /* 0x000e620000000800 */
[-CC-:B----4-:R-:W-:Y:S02]  /*82a0*/  SHF.R.U64 R17, R14, R18.reuse, R7.reuse ;  /* 0x000000120e117219 */ /* 0x190fe40000001207 */
[----:B------:R-:W-:Y:S01]  /*82b0*/  SHF.R.U32.HI R6, RZ, R18, R7 ;  /* 0x00000012ff067219 */ /* 0x000fe20000011607 */
[----:B------:R-:W-:-:S04]  /*82c0*/  IMAD.MOV.U32 R18, RZ, RZ, -0x1 ;  /* 0xffffffffff127424 */ /* 0x000fc800078e00ff */
[----:B------:R-:W4:Y:S01]  /*82d0*/  LDC R26, c[0x0][0x648] ;  /* 0x00019200ff1a7b82 */ /* 0x000f220000000800 */
[-C--:B0-----:R-:W-:Y:S02]  /*82e0*/  SHF.L.U32 R9, R18, R23.reuse, RZ ;  /* 0x0000001712097219 */ /* 0x081fe400000006ff */
[-CC-:B------:R-:W-:Y:S02]  /*82f0*/  SHF.R.U64 R18, R17, R23.reuse, R6.reuse ;  /* 0x0000001711127219 */ /* 0x180fe40000001206 */
[-C--:B------:R-:W-:Y:S02]  /*8300*/  SHF.R.U32.HI R7, RZ, R23.reuse, R6 ;  /* 0x00000017ff077219 */ /* 0x080fe40000011606 */
[----:B------:R-:W-:Y:S01]  /*8310*/  SHF.L.U32 R23, R12, R23, RZ ;  /* 0x000000170c177219 */ /* 0x000fe200000006ff */
[----:B------:R-:W0:Y:S01]  /*8320*/  LDC R27, c[0x0][0x638] ;  /* 0x00018e00ff1b7b82 */ /* 0x000e220000000800 */
[----:B------:R-:W-:Y:S01]  /*8330*/  LOP3.LUT R28, RZ, R9, RZ, 0x33, !PT ;  /* 0x00000009ff1c7212 */ /* 0x000fe200078e33ff */
[----:B------:R-:W-:-:S06]  /*8340*/  IMAD.MOV.U32 R6, RZ, RZ, R18 ;  /* 0x000000ffff067224 */ /* 0x000fcc00078e0012 */
[----:B------:R-:W0:Y:S01]  /*8350*/  LDC R29, c[0x0][0x610] ;  /* 0x00018400ff1d7b82 */ /* 0x000e220000000800 */
[----:B--23--:R-:W-:Y:S05]  /*8360*/  @!P0 BRA `(.L_x_136) ;  /* 0x0000000000288947 */ /* 0x00cfea0003800000 */
[----:B------:R-:W2:Y:S02]  /*8370*/  LDC R9, c[0x0][0x64c] ;  /* 0x00019300ff097b82 */ /* 0x000ea40000000800 */
[----:B--2---:R-:W-:-:S05]  /*8380*/  IADD3 R9, P0, R18, R9, RZ ;  /* 0x0000000912097210 */ /* 0x004fca0007f1e0ff */
        /* <DEDUP_REMOVED lines=8> */
.L_x_136:
[----:B----4-:R-:W-:Y:S01]  /*8410*/  SHF.R.U64 R7, R6, R26, R7 ;  /* 0x0000001a06077219 */ /* 0x010fe20000001207 */
[----:B-1----:R-:W-:Y:S01]  /*8420*/  VIADD R13, R20, 0xffffffff ;  /* 0xffffffff140d7836 */ /* 0x002fe20000000000 */
[----:B------:R-:W-:Y:S01]  /*8430*/  LOP3.LUT R6, R17, R28, RZ, 0xc0, !PT ;  /* 0x0000001c11067212 */ /* 0x000fe200078ec0ff */
[----:B------:R-:W-:Y:S02]  /*8440*/  IMAD.MOV R19, RZ, RZ, -R19 ;  /* 0x000000ffff137224 */ /* 0x000fe400078e0a13 */
[----:B------:R-:W-:Y:S02]  /*8450*/  IMAD.MOV R9, RZ, RZ, -R7 ;  /* 0x000000ffff097224 */ /* 0x000fe400078e0a07 */
[----:B------:R-:W-:Y:S01]  /*8460*/  IMAD R11, R23, R7, R6 ;  /* 0x00000007170b7224 */ /* 0x000fe200078e0206 */
[----:B------:R-:W-:Y:S01]  /*8470*/  LOP3.LUT R7, R14, R13, RZ, 0xc0, !PT ;  /* 0x0000000d0e077212 */ /* 0x000fe200078ec0ff */
[----:B------:R-:W-:Y:S02]  /*8480*/  @P4 IMAD R22, R21, R19, R8 ;  /* 0x0000001315164224 */ /* 0x000fe400078e0208 */
[----:B0-----:R-:W-:-:S02]  /*8490*/  IMAD R6, R9, R27, R18 ;  /* 0x0000001b09067224 */ /* 0x001fc400078e0212 */
[----:B------:R-:W-:Y:S02]  /*84a0*/  IMAD R11, R11, R29, R22 ;  /* 0x0000001d0b0b7224 */ /* 0x000fe400078e0216 */
[----:B------:R-:W-:Y:S02]  /*84b0*/  IMAD R6, R6, R20, R7 ;  /* 0x0000001406067224 */ /* 0x000fe400078e0207 */
[----:B------:R-:W-:Y:S02]  /*84c0*/  IMAD.MOV.U32 R9, RZ, RZ, 0x1 ;  /* 0x00000001ff097424 */ /* 0x000fe400078e00ff */
[----:B------:R-:W-:Y:S01]  /*84d0*/  IMAD.MOV.U32 R10, RZ, RZ, R16 ;  /* 0x000000ffff0a7224 */ /* 0x000fe200078e0010 */
[----:B------:R-:W-:Y:S02]  /*84e0*/  SEL R14, R6, R11, !P4 ;  /* 0x0000000b060e7207 */ /* 0x000fe40006000000 */
[----:B------:R-:W-:-:S07]  /*84f0*/  SEL R11, R11, R6, !P4 ;  /* 0x000000060b0b7207 */ /* 0x000fce0006000000 */
.L_x_134:
[----:B------:R-:W-:-:S08]  /*8500*/  NOP ;  /* 0x0000000000007918 */ /* 0x000fd00000000000 */
[----:B------:R-:W0:-:S00]  /*8510*/  USETMAXREG.DEALLOC.CTAPOOL 0x28 ;  /* 0x00000028000079c8 */ /* 0x000e0000080e0500 */
[----:B0-----:R-:W-:-:S13]  /*8520*/  ISETP.NE.AND P0, PT, R5, RZ, PT ;  /* 0x000000ff0500720c */ /* 0x001fda0003f05270 */
[----:B------:R-:W-:Y:S05]  /*8530*/  @P0 EXIT ;  /* 0x000000000000094d */ /* 0x000fea0003800000 */
[----:B------:R-:W-:Y:S01]  /*8540*/  LOP3.LUT P0, RZ, R9, 0xff, RZ, 0xc0, !PT ;  /* 0x000000ff09ff7812 */ /* 0x000fe2000780c0ff */
[----:B------:R-:W-:Y:S02]  /*8550*/  IMAD.MOV.U32 R5, RZ, RZ, 0x1 ;  /* 0x00000001ff057424 */ /* 0x000fe400078e00ff */
[----:B------:R-:W-:-:S10]  /*8560*/  IMAD.MOV.U32 R13, RZ, RZ, RZ ;  /* 0x000000ffff0d7224 */ /* 0x000fd400078e00ff */
[----:B------:R-:W-:Y:S05]  /*8570*/  @!P0 BRA `(.L_x_137) ;  /* 0x0000000c005c8947 */ /* 0x000fea0003800000 */
[----:B------:R-:W0:Y:S01]  /*8580*/  LDC R5, c[0x0][0x28c] ;  /* 0x0000a300ff057b82 */ /* 0x000e220000000800 */
[----:B------:R-:W-:Y:S01]  /*8590*/  ULDC UR5, c[0x0][0x658] ;  /* 0x0001960000057ab9 */ /* 0x000fe20000000800 */
[----:B------:R-:W-:Y:S01]  /*85a0*/  UMOV UR7, 0xffffffff ;  /* 0xffffffff00077882 */ /* 0x000fe20000000000 */
[----:B------:R-:W-:Y:S01]  /*85b0*/  ULDC UR6, c[0x0][0xc] ;  /* 0x0000030000067ab9 */ /* 0x000fe20000000800 */
[----:B------:R-:W-:Y:S01]  /*85c0*/  USHF.L.U32 UR9, UR7, UR5, URZ ;  /* 0x0000000507097299 */ /* 0x000fe2000800063f */
[C---:B------:R-:W-:Y:S01]  /*85d0*/  LOP3.LUT P2, RZ, R0.reuse, 0x7f, RZ, 0xc0, !PT ;  /* 0x0000007f00ff7812 */ /* 0x040fe2000784c0ff */
[----:B------:R-:W-:Y:S01]  /*85e0*/  UMOV UR8, 0x1 ;  /* 0x0000000100087882 */ /* 0x000fe20000000000 */
[----:B------:R-:W-:Y:S01]  /*85f0*/  ULDC UR7, c[0x0][0x10] ;  /* 0x0000040000077ab9 */ /* 0x000fe20000000800 */
[----:B------:R-:W-:Y:S01]  /*8600*/  LOP3.LUT P0, RZ, R0, 0x1f, RZ, 0xc0, !PT ;  /* 0x0000001f00ff7812 */ /* 0x000fe2000780c0ff */
[----:B------:R-:W-:Y:S01]  /*8610*/  UIMAD.WIDE.U32 UR6, UR6, UR7, URZ ;  /* 0x00000007060672a5 */ /* 0x000fe2000f8e003f */
[----:B------:R-:W-:Y:S01]  /*8620*/  BSSY B0, `(.L_x_137) ;  /* 0x00000cc000007945 */ /* 0x000fe20003800000 */
[----:B------:R-:W-:Y:S01]  /*8630*/  USHF.L.U32 UR5, UR8, UR5, URZ ;  /* 0x0000000508057299 */ /* 0x000fe2000800063f */
[----:B------:R-:W-:Y:S01]  /*8640*/  IMAD.MOV.U32 R15, RZ, RZ, 0x1 ;  /* 0x00000001ff0f7424 */ /* 0x000fe200078e00ff */
[----:B------:R-:W-:Y:S01]  /*8650*/  LOP3.LUT R16, R4, 0x2, RZ, 0xfc, !PT ;  /* 0x0000000204107812 */ /* 0x000fe200078efcff */
[----:B------:R-:W-:Y:S01]  /*8660*/  ULDC UR8, c[0x0][0x14] ;  /* 0x0000050000087ab9 */ /* 0x000fe20000000800 */
[----:B------:R-:W-:Y:S01]  /*8670*/  PLOP3.LUT P0, PT, P0, P2, PT, 0x8a, 0x0 ;  /* 0x000000000000781c */ /* 0x000fe20000705172 */
[----:B------:R-:W-:Y:S01]  /*8680*/  UIMAD.WIDE.U32 UR30, UR6, UR8, URZ ;  /* 0x00000008061e72a5 */ /* 0x000fe2000f8e003f */
[----:B------:R-:W-:Y:S01]  /*8690*/  IMAD.MOV.U32 R13, RZ, RZ, RZ ;  /* 0x000000ffff0d7224 */ /* 0x000fe200078e00ff */
[----:B------:R-:W-:Y:S01]  /*86a0*/  UIMAD UR7, UR7, UR8, URZ ;  /* 0x00000008070772a4 */ /* 0x000fe2000f8e023f */
[----:B------:R-:W-:Y:S01]  /*86b0*/  ULDC UR4, c[0x0][0x600] ;  /* 0x0001800000047ab9 */ /* 0x000fe20000000800 */
[----:B------:R-:W-:-:S02]  /*86c0*/  ULOP3.LUT UR6, URZ, UR9, URZ, 0x33, !UPT ;  /* 0x000000093f067292 */ /* 0x000fc4000f8e333f */
[----:B------:R-:W-:Y:S01]  /*86d0*/  UIADD3 UR4, UR4, -0x1, URZ ;  /* 0xffffffff04047890 */ /* 0x000fe2000fffe03f */
[----:B0-----:R-:W-:Y:S01]  /*86e0*/  VIADD R5, R5, 0xff ;  /* 0x000000ff05057836 */ /* 0x001fe20000000000 */
[----:B------:R-:W-:Y:S01]  /*86f0*/  UIADD3 UR7, UR31, UR7, URZ ;  /* 0x000000071f077290 */ /* 0x000fe2000fffe03f */
[----:B------:R-:W-:-:S03]  /*8700*/  ULDC.64 UR38, c[0x0][0x198] ;  /* 0x0000660000267ab9 */ /* 0x000fc60000000a00 */
[----:B------:R-:W-:-:S04]  /*8710*/  SHF.R.S32.HI R6, RZ, 0x1f, R5 ;  /* 0x0000001fff067819 */ /* 0x000fc80000011405 */
[----:B------:R-:W-:Y:S01]  /*8720*/  LEA.HI R6, R6, R5, RZ, 0x8 ;  /* 0x0000000506067211 */ /* 0x000fe200078f40ff */
[----:B------:R-:W-:-:S03]  /*8730*/  IMAD.MOV.U32 R5, RZ, RZ, 0x1 ;  /* 0x00000001ff057424 */ /* 0x000fc600078e00ff */
[----:B------:R-:W-:-:S05]  /*8740*/  SHF.R.S32.HI R12, RZ, 0x8, R6 ;  /* 0x00000008ff0c7819 */ /* 0x000fca0000011406 */
[----:B------:R-:W-:-:S07]  /*8750*/  VIADD R0, R12, 0x1 ;  /* 0x000000010c007836 */ /* 0x000fce0000000000 */
.L_x_149:
[----:B------:R-:W-:-:S03]  /*8760*/  UMOV UR8, 0xffffffff ;  /* 0xffffffff00087882 */ /* 0x000fc60000000000 */
[----:B------:R-:W-:Y:S05]  /*8770*/  BRA.DIV UR8, `(.L_x_138) ;  /* 0x0000000e08a87947 */ /* 0x000fea000b800000 */
[----:B------:R-:W-:-:S13]  /*8780*/  ELECT P1, URZ, PT ;  /* 0x00000000003f782f */ /* 0x000fda0003820000 */
.L_x_159:
[----:B------:R-:W0:Y:S01]  /*8790*/  LDC R6, c[0x0][0x28c] ;  /* 0x0000a300ff067b82 */ /* 0x000e220000000800 */
[----:B------:R-:W-:Y:S01]  /*87a0*/  BSSY B1, `(.L_x_139) ;  /* 0x0000043000017945 */ /* 0x000fe20003800000 */
[----:B0-----:R-:W-:-:S13]  /*87b0*/  ISETP.LT.OR P1, PT, R6, 0x1, !P1 ;  /* 0x000000010600780c */ /* 0x001fda0004f21670 */
[----:B------:R-:W-:Y:S05]  /*87c0*/  @P1 BRA `(.L_x_140) ;  /* 0x0000000400001947 */ /* 0x000fea0003800000 */
[----:B------:R-:W-:Y:S02]  /*87d0*/  IMAD R17, R11, 0xc0, RZ ;  /* 0x000000c00b117824 */ /* 0x000fe400078e02ff */
[----:B------:R-:W-:Y:S02]  /*87e0*/  IMAD R18, R14, 0x30, RZ ;  /* 0x000000300e127824 */ /* 0x000fe400078e02ff */
[----:B------:R-:W-:Y:S02]  /*87f0*/  IMAD.MOV.U32 R20, RZ, RZ, RZ ;  /* 0x000000ffff147224 */ /* 0x000fe400078e00ff */
[----:B------:R-:W-:Y:S02]  /*8800*/  IMAD.MOV.U32 R6, RZ, RZ, R0 ;  /* 0x000000ffff067224 */ /* 0x000fe400078e0000 */
[----:B------:R-:W-:Y:S02]  /*8810*/  IMAD.MOV.U32 R7, RZ, RZ, R5 ;  /* 0x000000ffff077224 */ /* 0x000fe400078e0005 */
[----:B------:R-:W-:-:S07]  /*8820*/  IMAD.MOV.U32 R8, RZ, RZ, R13 ;  /* 0x000000ffff087224 */ /* 0x000fce00078e000d */
.L_x_144:
[----:B------:R-:W0:Y:S01]  /*8830*/  S2R R14, SR_CgaCtaId ;  /* 0x00000000000e7919 */ /* 0x000e220000008800 */
[----:B------:R-:W-:Y:S01]  /*8840*/  MOV R9, 0x400 ;  /* 0x0000040000097802 */ /* 0x000fe20000000f00 */
[----:B------:R-:W1:Y:S03]  /*8850*/  @!P2 LDC R11, c[0x0][0x500] ;  /* 0x00014000ff0bab82 */ /* 0x000e660000000800 */
[----:B0-----:R-:W-:Y:S02]  /*8860*/  LEA R19, R14, R9, 0x18 ;  /* 0x000000090e137211 */ /* 0x001fe400078ec0ff */
[----:B------:R-:W-:-:S03]  /*8870*/  SHF.L.U32 R9, R7, 0x1f, RZ ;  /* 0x0000001f07097819 */ /* 0x000fc600000006ff */
[----:B------:R-:W-:-:S04]  /*8880*/  IMAD R14, R8, 0x8, R19 ;  /* 0x00000008080e7824 */ /* 0x000fc800078e0213 */
[----:B------:R-:W0:Y:S02]  /*8890*/  SYNCS.PHASECHK.TRANS64.TRYWAIT P1, [R14+URZ+0x18], R9 ;  /* 0x000018090e0075a7 */ /* 0x000e24000802017f */
[----:B01----:R-:W-:Y:S05]  /*88a0*/  @!P1 BRA `(.L_x_141) ;  /* 0x0000000c007c9947 */ /* 0x003fea0003800000 */
.L_x_160:
[----:B0-----:R-:W-:Y:S01]  /*88b0*/  PRMT R9, R16, 0x9910, RZ ;  /* 0x0000991010097816 */ /* 0x001fe200000000ff */
[----:B------:R0:W-:Y:S03]  /*88c0*/  @!P2 SYNCS.ARRIVE.TRANS64 RZ, [R14+URZ], R11 ;  /* 0x0000000b0effa9a7 */ /* 0x0001e6000800003f */
[----:B------:R-:W-:-:S13]  /*88d0*/  ISETP.NE.AND P1, PT, R9, 0x2, PT ;  /* 0x000000020900780c */ /* 0x000fda0003f25270 */
[----:B0-----:R-:W-:Y:S05]  /*88e0*/  @P1 BRA `(.L_x_142) ;  /* 0x0000000000041947 */ /* 0x001fea0003800000 */
[----:B------:R-:W-:Y:S01]  /*88f0*/  BPT.TRAP 0x1 ;  /* 0x000000040000795c */ /* 0x000fe20000300000 */
.L_x_142:
[----:B------:R-:W-:Y:S05]  /*8900*/  @P0 BRA `(.L_x_143) ;  /* 0x0000000000040947 */ /* 0x000fea0003800000 */
[----:B------:R-:W-:Y:S01]  /*8910*/  BPT.TRAP 0x1 ;  /* 0x000000040000795c */ /* 0x000fe20000300000 */
.L_x_143:
[--C-:B------:R-:W-:Y:S01]  /*8920*/  IMAD R9, R8, 0xc000, R19.reuse ;  /* 0x0000c00008097824 */ /* 0x100fe200078e0213 */
[----:B------:R-:W-:Y:S01]  /*8930*/  R2UR UR34, R20 ;  /* 0x00000000142272ca */ /* 0x000fe200000e0000 */
[----:B------:R-:W-:Y:S01]  /*8940*/  IMAD R19, R8, 0x3000, R19 ;  /* 0x0000300008137824 */ /* 0x000fe200078e0213 */
[----:B------:R-:W-:Y:S01]  /*8950*/  R2UR UR33, R14 ;  /* 0x000000000e2172ca */ /* 0x000fe200000e0000 */
[----:B------:R-:W-:Y:S01]  /*8960*/  VIADD R6, R6, 0xffffffff ;  /* 0xffffffff06067836 */ /* 0x000fe20000000000 */
[----:B------:R-:W-:Y:S01]  /*8970*/  R2UR UR24, R9 ;  /* 0x00000000091872ca */ /* 0x000fe200000e0000 */
[----:B------:R-:W-:Y:S01]  /*8980*/  UIADD3 UR14, UP0, UR38, 0xf0, URZ ;  /* 0x000000f0260e7890 */ /* 0x000fe2000ff1e03f */
[----:B------:R-:W-:Y:S01]  /*8990*/  R2UR UR8, R19 ;  /* 0x00000000130872ca */ /* 0x000fe200000e0000 */
[----:B------:R-:W-:Y:S01]  /*89a0*/  UIADD3 UR40, UP1, UR38, 0x1f0, URZ ;  /* 0x000001f026287890 */ /* 0x000fe2000ff3e03f */
[----:B------:R-:W-:Y:S01]  /*89b0*/  R2UR UR36, R10 ;  /* 0x000000000a2472ca */ /* 0x000fe200000e0000 */
[----:B------:R-:W-:Y:S01]  /*89c0*/  UIADD3.X UR15, URZ, UR39, URZ, UP0, !UPT ;  /* 0x000000273f0f7290 */ /* 0x000fe200087fe43f */
[----:B------:R-:W-:Y:S01]  /*89d0*/  R2UR UR35, R17 ;  /* 0x00000000112372ca */ /* 0x000fe200000e0000 */
[----:B------:R-:W-:Y:S01]  /*89e0*/  UIADD3.X UR41, URZ, UR39, URZ, UP1, !UPT ;  /* 0x000000273f297290 */ /* 0x000fe20008ffe43f */
[----:B------:R-:W-:Y:S01]  /*89f0*/  R2UR UR19, R18 ;  /* 0x00000000121372ca */ /* 0x000fe200000e0000 */
[----:B------:R-:W-:Y:S01]  /*8a00*/  UIADD3 UR26, UR34, 0x80, URZ ;  /* 0x00000080221a7890 */ /* 0x000fe2000fffe03f */
[----:B------:R-:W-:Y:S01]  /*8a10*/  ISETP.GT.AND P3, PT, R6, 0x1, PT ;  /* 0x000000010600780c */ /* 0x000fe20003f64270 */
[----:B------:R-:W-:Y:S01]  /*8a20*/  VIADD R8, R8, 0x1 ;  /* 0x0000000108087836 */ /* 0x000fe20000000000 */
[----:B------:R-:W-:Y:S01]  /*8a30*/  UMOV UR22, 0x0 ;  /* 0x0000000000167882 */ /* 0x000fe20000000000 */
[----:B------:R-:W-:Y:S01]  /*8a40*/  UIADD3 UR32, UR24, 0x100, URZ ;  /* 0x0000010018207890 */ /* 0x000fe2000fffe03f */
[----:B------:R-:W-:Y:S01]  /*8a50*/  VIADD R20, R20, 0x100 ;  /* 0x0000010014147836 */ /* 0x000fe20000000000 */
[----:B------:R-:W-:Y:S01]  /*8a60*/  UIADD3 UR24, UR24, 0x6100, URZ ;  /* 0x0000610018187890 */ /* 0x000fe2000fffe03f */
[----:B------:R-:W-:Y:S01]  /*8a70*/  ISETP.NE.AND P1, PT, R8, 0x3, PT ;  /* 0x000000030800780c */ /* 0x000fe20003f25270 */
[----:B------:R-:W-:-:S02]  /*8a80*/  UIADD3 UR16, UR8, 0x24100, URZ ;  /* 0x0002410008107890 */ /* 0x000fc4000fffe03f */
[----:B------:R-:W-:Y:S01]  /*8a90*/  UIADD3 UR8, UR8, 0x25900, URZ ;  /* 0x0002590008087890 */ /* 0x000fe2000fffe03f */
[----:B------:R-:W-:Y:S01]  /*8aa0*/  SEL R14, RZ, 0x1, P1 ;  /* 0x00000001ff0e7807 */ /* 0x000fe20000800000 */
[----:B------:R-:W-:Y:S01]  /*8ab0*/  UMOV UR23, 0x10000000 ;  /* 0x1000000000177882 */ /* 0x000fe20000000000 */
[----:B------:R-:W-:Y:S01]  /*8ac0*/  UMOV UR25, UR33 ;  /* 0x0000002100197c82 */ /* 0x000fe20008000000 */
[----:B------:R-:W-:Y:S01]  /*8ad0*/  UMOV UR28, UR36 ;  /* 0x00000024001c7c82 */ /* 0x000fe20008000000 */
[----:B------:R-:W-:Y:S01]  /*8ae0*/  UMOV UR27, UR35 ;  /* 0x00000023001b7c82 */ /* 0x000fe20008000000 */
[----:B------:R-:W-:Y:S01]  /*8af0*/  UMOV UR17, UR33 ;  /* 0x0000002100117c82 */ /* 0x000fe20008000000 */
[----:B------:R-:W-:Y:S01]  /*8b00*/  UMOV UR18, UR34 ;  /* 0x0000002200127c82 */ /* 0x000fe20008000000 */
[----:B------:R-:W-:Y:S01]  /*8b10*/  UMOV UR20, UR36 ;  /* 0x0000002400147c82 */ /* 0x000fe20008000000 */
[----:B------:R0:W-:Y:S01]  /*8b20*/  UTMALDG.3D [UR32], [UR14], desc[UR22] ;  /* 0x000016200e0075b4 */ /* 0x0001e20008011000 */
[----:B------:R-:W-:Y:S01]  /*8b30*/  UMOV UR9, UR33 ;  /* 0x0000002100097c82 */ /* 0x000fe20008000000 */
[----:B------:R-:W-:Y:S01]  /*8b40*/  UMOV UR11, UR19 ;  /* 0x00000013000b7c82 */ /* 0x000fe20008000000 */
[----:B------:R-:W-:Y:S01]  /*8b50*/  UMOV UR12, UR36 ;  /* 0x00000024000c7c82 */ /* 0x000fe20008000000 */
[----:B------:R-:W-:Y:S01]  /*8b60*/  UMOV UR10, UR26 ;  /* 0x0000001a000a7c82 */ /* 0x000fe20008000000 */
[----:B------:R-:W-:-:S02]  /*8b70*/  LOP3.LUT R7, R7, R14, RZ, 0x3c, !PT ;  /* 0x0000000e07077212 */ /* 0x000fc400078e3cff */
[----:B------:R-:W-:Y:S01]  /*8b80*/  SEL R8, R8, RZ, P1 ;  /* 0x000000ff08087207 */ /* 0x000fe20000800000 */
[----:B------:R0:W-:Y:S01]  /*8b90*/  UTMALDG.3D [UR24], [UR14], desc[UR22] ;  /* 0x000016180e0075b4 */ /* 0x0001e20008011000 */
[----:B------:R0:W-:Y:S01]  /*8ba0*/  UTMALDG.3D [UR16], [UR40], desc[UR22] ;  /* 0x00001610280075b4 */ /* 0x0001e20008011000 */
[----:B------:R0:W-:Y:S02]  /*8bb0*/  UTMALDG.3D [UR8], [UR40], desc[UR22] ;  /* 0x00001608280075b4 */ /* 0x0001e40008011000 */
[----:B0-----:R-:W-:Y:S05]  /*8bc0*/  @P3 BRA `(.L_x_144) ;  /* 0xfffffffc00183947 */ /* 0x001fea000383ffff */
.L_x_140:
[----:B------:R-:W-:Y:S05]  /*8bd0*/  BSYNC B1 ;  /* 0x0000000000017941 */ /* 0x000fea0003800000 */
.L_x_139:
[----:B------:R-:W-:Y:S01]  /*8be0*/  LOP3.LUT P3, RZ, R15, 0xff, RZ, 0xc0, !PT ;  /* 0x000000ff0fff7812 */ /* 0x000fe2000786c0ff */
[----:B------:R-:W-:Y:S01]  /*8bf0*/  IMAD.IADD R13, R12, 0x1, R13 ;  /* 0x000000010c0d7824 */ /* 0x000fe200078e020d */
[----:B------:R-:W-:Y:S01]  /*8c00*/  IADD3 R2, P5, R2, UR30, RZ ;  /* 0x0000001e02027c10 */ /* 0x000fe2000ffbe0ff */
[----:B------:R-:W-:Y:S01]  /*8c10*/  ULDC.64 UR8, c[0x0][0x650] ;  /* 0x0001940000087ab9 */ /* 0x000fe20000000a00 */
[----:B------:R-:W-:Y:S01]  /*8c20*/  BSSY B1, `(.L_x_145) ;  /* 0x0000069000017945 */ /* 0x000fe20003800000 */
[----:B------:R-:W-:Y:S01]  /*8c30*/  IMAD.MOV.U32 R11, RZ, RZ, -0x1 ;  /* 0xffffffffff0b7424 */ /* 0x000fe200078e00ff */
[----:B------:R-:W-:Y:S01]  /*8c40*/  ISETP.GT.U32.AND P1, PT, R13, 0x2, PT ;  /* 0x000000020d00780c */ /* 0x000fe20003f24070 */
[----:B------:R-:W-:Y:S01]  /*8c50*/  IMAD.MOV.U32 R14, RZ, RZ, -0x1 ;  /* 0xffffffffff0e7424 */ /* 0x000fe200078e00ff */
[----:B------:R-:W-:Y:S01]  /*8c60*/  IADD3.X R3, R3, UR7, RZ, P5, !PT ;  /* 0x0000000703037c10 */ /* 0x000fe2000affe4ff */
[----:B------:R-:W-:Y:S01]  /*8c70*/  IMAD.MOV.U32 R10, RZ, RZ, -0x1 ;  /* 0xffffffffff0a7424 */ /* 0x000fe200078e00ff */
[----:B------:R-:W-:-:S02]  /*8c80*/  ISETP.LT.U32.AND P1, PT, R12, 0x3, P1 ;  /* 0x000000030c00780c */ /* 0x000fc40000f21070 */
[----:B------:R-:W-:Y:S01]  /*8c90*/  PRMT R15, RZ, 0x7610, R15 ;  /* 0x00007610ff0f7816 */ /* 0x000fe2000000000f */
[----:B------:R-:W0:Y:S01]  /*8ca0*/  @P3 S2R R7, SR_CgaCtaId ;  /* 0x0000000000073919 */ /* 0x000e220000008800 */
[----:B------:R-:W-:-:S04]  /*8cb0*/  @P3 MOV R6, 0x400 ;  /* 0x0000040000063802 */ /* 0x000fc80000000f00 */
[----:B0-----:R-:W-:Y:S01]  /*8cc0*/  @P3 LEA R8, R7, R6, 0x18 ;  /* 0x0000000607083211 */ /* 0x001fe200078ec0ff */
[----:B------:R-:W-:Y:S01]  /*8cd0*/  IMAD.WIDE.U32 R6, R13, -0x55555555, RZ ;  /* 0xaaaaaaab0d067825 */ /* 0x000fe200078e00ff */
[----:B------:R-:W-:Y:S02]  /*8ce0*/  SEL R6, RZ, 0x1, !P1 ;  /* 0x00000001ff067807 */ /* 0x000fe40004800000 */
[----:B------:R-:W-:Y:S01]  /*8cf0*/  ISETP.GE.U32.AND P1, PT, R2, UR8, PT ;  /* 0x0000000802007c0c */ /* 0x000fe2000bf26070 */
[----:B------:R0:W-:Y:S01]  /*8d00*/  @P3 SYNCS.ARRIVE.TRANS64.A1T0 RZ, [R8+URZ+0x48], RZ ;  /* 0x000048ff08ff39a7 */ /* 0x0001e2000810003f */
[----:B------:R-:W-:Y:S02]  /*8d10*/  ISETP.GE.U32.AND P3, PT, R12, 0x3, PT ;  /* 0x000000030c00780c */ /* 0x000fe40003f66070 */
[----:B------:R-:W-:Y:S02]  /*8d20*/  ISETP.GE.U32.AND.EX P1, PT, R3, UR9, PT, P1 ;  /* 0x0000000903007c0c */ /* 0x000fe4000bf26110 */
[----:B------:R-:W-:-:S02]  /*8d30*/  LOP3.LUT R5, R5, R6, RZ, 0x3c, !PT ;  /* 0x0000000605057212 */ /* 0x000fc400078e3cff */
[----:B------:R-:W-:Y:S02]  /*8d40*/  PRMT R6, RZ, 0x7610, R6 ;  /* 0x00007610ff067816 */ /* 0x000fe40000000006 */
[----:B0-----:R-:W-:-:S05]  /*8d50*/  SHF.R.U32.HI R8, RZ, 0x1, R7 ;  /* 0x00000001ff087819 */ /* 0x001fca0000011607 */
[----:B------:R-:W-:Y:S01]  /*8d60*/  IMAD R13, R8, -0x3, R13 ;  /* 0xfffffffd080d7824 */ /* 0x000fe200078e020d */
[----:B------:R-:W-:Y:S01]  /*8d70*/  @P3 LOP3.LUT R5, R5, 0x1, R8, 0x78, !PT ;  /* 0x0000000105053812 */ /* 0x000fe200078e7808 */
[----:B------:R-:W-:Y:S06]  /*8d80*/  @P1 BRA `(.L_x_146) ;  /* 0x0000000400481947 */ /* 0x000fec0003800000 */
[----:B------:R-:W-:Y:S01]  /*8d90*/  ULDC.64 UR8, c[0x0][0x628] ;  /* 0x00018a0000087ab9 */ /* 0x000fe20000000a00 */
[----:B------:R-:W0:Y:S01]  /*8da0*/  S2R R17, SR_CTAID.X ;  /* 0x0000000000117919 */ /* 0x000e220000002500 */
[----:B------:R-:W-:Y:S01]  /*8db0*/  ISETP.NE.U32.AND P1, PT, RZ, UR8, PT ;  /* 0x00000008ff007c0c */ /* 0x000fe2000bf25070 */
[----:B------:R-:W-:Y:S01]  /*8dc0*/  ULDC UR11, c[0x0][0x630] ;  /* 0x00018c00000b7ab9 */ /* 0x000fe20000000800 */
[----:B------:R-:W-:Y:S01]  /*8dd0*/  IMAD.MOV.U32 R6, RZ, RZ, R2 ;  /* 0x000000ffff067224 */ /* 0x000fe200078e0002 */
[----:B------:R-:W1:Y:S01]  /*8de0*/  S2R R14, SR_CTAID.Y ;  /* 0x00000000000e7919 */ /* 0x000e620000002600 */
[----:B------:R-:W-:Y:S01]  /*8df0*/  ISETP.NE.AND.EX P1, PT, RZ, UR9, PT, P1 ;  /* 0x00000009ff007c0c */ /* 0x000fe2000bf25310 */
[----:B------:R-:W-:-:S12]  /*8e00*/  IMAD.MOV.U32 R7, RZ, RZ, R3 ;  /* 0x000000ffff077224 */ /* 0x000fd800078e0003 */
[----:B------:R-:W-:Y:S05]  /*8e10*/  @!P1 BRA `(.L_x_147) ;  /* 0x0000000000289947 */ /* 0x000fea0003800000 */
[----:B------:R-:W-:Y:S02]  /*8e20*/  ULDC UR10, c[0x0][0x634] ;  /* 0x00018d00000a7ab9 */ /* 0x000fe40000000800 */
[----:B------:R-:W-:-:S05]  /*8e30*/  IADD3 R11, P1, R2, UR10, RZ ;  /* 0x0000000a020b7c10 */ /* 0x000fca000ff3e0ff */
[----:B------:R-:W-:-:S04]  /*8e40*/  IMAD.X R19, RZ, RZ, R3, P1 ;  /* 0x000000ffff137224 */ /* 0x000fc800008e0603 */
[----:B------:R-:W-:-:S04]  /*8e50*/  IMAD.WIDE.U32 R8, R19, UR8, RZ ;  /* 0x0000000813087c25 */ /* 0x000fc8000f8e00ff */
[----:B------:R-:W-:-:S04]  /*8e60*/  IMAD.WIDE.U32 R8, P1, R11, UR9, R8 ;  /* 0x000000090b087c25 */ /* 0x000fc8000f820008 */
[----:B------:R-:W-:-:S04]  /*8e70*/  IMAD.WIDE.U32 R10, R11, UR8, RZ ;  /* 0x000000080b0a7c25 */ /* 0x000fc8000f8e00ff */
[----:B------:R-:W-:Y:S01]  /*8e80*/  IMAD.X R7, RZ, RZ, RZ, P1 ;  /* 0x000000ffff077224 */ /* 0x000fe200008e06ff */
[----:B------:R-:W-:Y:S01]  /*8e90*/  IADD3 RZ, P1, R11, R8, RZ ;  /* 0x000000080bff7210 */ /* 0x000fe20007f3e0ff */
[----:B------:R-:W-:-:S04]  /*8ea0*/  IMAD.MOV.U32 R6, RZ, RZ, R9 ;  /* 0x000000ffff067224 */ /* 0x000fc800078e0009 */
[----:B------:R-:W-:-:S08]  /*8eb0*/  IMAD.WIDE.U32.X R6, R19, UR9, R6, P1 ;  /* 0x0000000913067c25 */ /* 0x000fd000088e0406 */
.L_x_147:
[--C-:B------:R-:W-:Y:S01]  /*8ec0*/  SHF.R.U64 R10, R6, UR11, R7.reuse ;  /* 0x0000000b060a7c19 */ /* 0x100fe20008001207 */
[----:B------:R-:W-:Y:S01]  /*8ed0*/  ULDC.64 UR8, c[0x0][0x620] ;  /* 0x0001880000087ab9 */ /* 0x000fe20000000a00 */
[----:B------:R-:W-:Y:S01]  /*8ee0*/  SHF.R.U32.HI R6, RZ, UR11, R7 ;  /* 0x0000000bff067c19 */ /* 0x000fe20008011607 */
[----:B------:R-:W2:Y:S01]  /*8ef0*/  LDC R22, c[0x0][0x144] ;  /* 0x00005100ff167b82 */ /* 0x000ea20000000800 */
[----:B------:R-:W-:Y:S01]  /*8f00*/  IADD3 R9, P1, RZ, -R10, RZ ;  /* 0x8000000aff097210 */ /* 0x000fe20007f3e0ff */
[----:B------:R-:W-:Y:S01]  /*8f10*/  ULDC.64 UR12, c[0x0][0x640] ;  /* 0x00019000000c7ab9 */ /* 0x000fe20000000a00 */
[----:B0-----:R-:W-:Y:S01]  /*8f20*/  I2FP.F32.U32 R11, R17 ;  /* 0x00000011000b7245 */ /* 0x001fe20000201000 */
[----:B------:R-:W-:Y:S02]  /*8f30*/  ULDC UR10, c[0x0][0x608] ;  /* 0x00018200000a7ab9 */ /* 0x000fe40000000800 */
[----:B------:R-:W-:Y:S01]  /*8f40*/  IMAD.X R6, RZ, RZ, ~R6, P1 ;  /* 0x000000ffff067224 */ /* 0x000fe200008e0e06 */
[----:B------:R-:W-:Y:S01]  /*8f50*/  ISETP.NE.U32.AND P1, PT, RZ, UR12, PT ;  /* 0x0000000cff007c0c */ /* 0x000fe2000bf25070 */
[----:B------:R-:W0:Y:S02]  /*8f60*/  LDC R19, c[0x0][0x148] ;  /* 0x00005200ff137b82 */ /* 0x000e240000000800 */
[----:B------:R-:W-:Y:S01]  /*8f70*/  IMAD R8, R6, UR8, RZ ;  /* 0x0000000806087c24 */ /* 0x000fe2000f8e02ff */
[----:B------:R-:W-:Y:S01]  /*8f80*/  ISETP.NE.AND.EX P1, PT, RZ, UR13, PT, P1 ;  /* 0x0000000dff007c0c */ /* 0x000fe2000bf25310 */
[----:B------:R-:W-:Y:S01]  /*8f90*/  IMAD.WIDE.U32 R6, R9, UR8, R2 ;  /* 0x0000000809067c25 */ /* 0x000fe2000f8e0002 */
[----:B------:R-:W-:-:S03]  /*8fa0*/  ULDC UR8, c[0x0][0x150] ;  /* 0x0000540000087ab9 */ /* 0x000fc60000000800 */
[----:B------:R-:W-:Y:S02]  /*8fb0*/  IMAD R9, R9, UR9, R8 ;  /* 0x0000000909097c24 */ /* 0x000fe4000f8e0208 */
[----:B------:R-:W-:Y:S01]  /*8fc0*/  FMUL R8, R11, UR8 ;  /* 0x000000080b087c20 */ /* 0x000fe20008400000 */
[----:B------:R-:W-:Y:S01]  /*8fd0*/  ULDC UR8, c[0x0][0x618] ;  /* 0x0001860000087ab9 */ /* 0x000fe20000000800 */
[----:B------:R-:W-:Y:S01]  /*8fe0*/  ULDC UR9, c[0x0][0x154] ;  /* 0x0000550000097ab9 */ /* 0x000fe20000000800 */
[----:B------:R-:W-:-:S03]  /*8ff0*/  IMAD.IADD R7, R7, 0x1, R9 ;  /* 0x0000000107077824 */ /* 0x000fc600078e0209 */
[----:B------:R-:W3:Y:S02]  /*9000*/  F2I.U32.TRUNC.NTZ R8, R8 ;  /* 0x0000000800087305 */ /* 0x000ee4000020f000 */
[----:B------:R-:W-:Y:S02]  /*9010*/  SHF.R.U64 R11, R6, UR8, R7 ;  /* 0x00000008060b7c19 */ /* 0x000fe40008001207 */
[----:B-1----:R-:W-:-:S05]  /*9020*/  I2FP.F32.U32 R6, R14 ;  /* 0x0000000e00067245 */ /* 0x002fca0000201000 */
[----:B------:R-:W-:Y:S01]  /*9030*/  FMUL R21, R6, UR9 ;  /* 0x0000000906157c20 */ /* 0x000fe20008400000 */
[----:B------:R-:W-:Y:S01]  /*9040*/  SHF.R.U32.HI R6, RZ, UR8, R7 ;  /* 0x00000008ff067c19 */ /* 0x000fe20008011607 */
[----:B------:R-:W-:-:S03]  /*9050*/  ULDC UR8, c[0x0][0x658] ;  /* 0x0001960000087ab9 */ /* 0x000fc60000000800 */
[--C-:B------:R-:W-:Y:S01]  /*9060*/  SHF.R.U64 R20, R11, UR10, R6.reuse ;  /* 0x0000000a0b147c19 */ /* 0x100fe20008001206 */
[----:B------:R-:W1:Y:S01]  /*9070*/  F2I.U32.TRUNC.NTZ R21, R21 ;  /* 0x0000001500157305 */ /* 0x000e62000020f000 */
[----:B------:R-:W-:Y:S01]  /*9080*/  SHF.R.U32.HI R7, RZ, UR10, R6 ;  /* 0x0000000aff077c19 */ /* 0x000fe20008011606 */
[----:B---3--:R-:W-:-:S03]  /*9090*/  IMAD.MOV R8, RZ, RZ, -R8 ;  /* 0x000000ffff087224 */ /* 0x008fc600078e0a08 */
[----:B------:R-:W-:Y:S01]  /*90a0*/  SHF.R.U64 R18, R20, UR8, R7 ;  /* 0x0000000814127c19 */ /* 0x000fe20008001207 */
[----:B--2---:R-:W-:Y:S01]  /*90b0*/  IMAD R17, R22, R8, R17 ;  /* 0x0000000816117224 */ /* 0x004fe200078e0211 */
[----:B------:R-:W-:-:S03]  /*90c0*/  SHF.R.U32.HI R23, RZ, UR8, R7 ;  /* 0x00000008ff177c19 */ /* 0x000fc60008011607 */
[----:B------:R-:W-:Y:S02]  /*90d0*/  IMAD.MOV.U32 R6, RZ, RZ, R18 ;  /* 0x000000ffff067224 */ /* 0x000fe400078e0012 */
[----:B------:R-:W-:Y:S01]  /*90e0*/  IMAD.MOV.U32 R7, RZ, RZ, R23 ;  /* 0x000000ffff077224 */ /* 0x000fe200078e0017 */
[----:B-1----:R-:W-:Y:S06]  /*90f0*/  @!P1 BRA `(.L_x_148) ;  /* 0x0000000000289947 */ /* 0x002fec0003800000 */
[----:B------:R-:W-:Y:S02]  /*9100*/  ULDC UR8, c[0x0][0x64c] ;  /* 0x0001930000087ab9 */ /* 0x000fe40000000800 */
[----:B------:R-:W-:-:S05]  /*9110*/  IADD3 R7, P1, R18, UR8, RZ ;  /* 0x0000000812077c10 */ /* 0x000fca000ff3e0ff */
[----:B------:R-:W-:-:S04]  /*9120*/  IMAD.X R23, RZ, RZ, R23, P1 ;  /* 0x000000ffff177224 */ /* 0x000fc800008e0617 */
[----:B------:R-:W-:-:S04]  /*9130*/  IMAD.WIDE.U32 R8, R23, UR12, RZ ;  /* 0x0000000c17087c25 */ /* 0x000fc8000f8e00ff */
[----:B------:R-:W-:-:S04]  /*9140*/  IMAD.WIDE.U32 R8, P1, R7, UR13, R8 ;  /* 0x0000000d07087c25 */ /* 0x000fc8000f820008 */
[----:B------:R-:W-:-:S04]  /*9150*/  IMAD.WIDE.U32 R6, R7, UR12, RZ ;  /* 0x0000000c07067c25 */ /* 0x000fc8000f8e00ff */
[----:B------:R-:W-:Y:S01]  /*9160*/  IMAD.MOV.U32 R6, RZ, RZ, R9 ;  /* 0x000000ffff067224 */ /* 0x000fe200078e0009 */
[----:B------:R-:W-:Y:S01]  /*9170*/  IADD3 RZ, P3, R7, R8, RZ ;  /* 0x0000000807ff7210 */ /* 0x000fe20007f7e0ff */
[----:B------:R-:W-:-:S04]  /*9180*/  IMAD.X R7, RZ, RZ, RZ, P1 ;  /* 0x000000ffff077224 */ /* 0x000fc800008e06ff */
[----:B------:R-:W-:-:S08]  /*9190*/  IMAD.WIDE.U32.X R6, R23, UR13, R6, P3 ;  /* 0x0000000d17067c25 */ /* 0x000fd000098e0406 */
.L_x_148:
[----:B------:R-:W-:Y:S01]  /*91a0*/  ULDC UR8, c[0x0][0x648] ;  /* 0x0001920000087ab9 */ /* 0x000fe20000000800 */
[----:B------:R-:W-:Y:S01]  /*91b0*/  LOP3.LUT R20, R20, UR6, RZ, 0xc0, !PT ;  /* 0x0000000614147c12 */ /* 0x000fe2000f8ec0ff */
[----:B------:R-:W-:Y:S01]  /*91c0*/  IMAD.MOV R21, RZ, RZ, -R21 ;  /* 0x000000ffff157224 */ /* 0x000fe200078e0a15 */
[----:B------:R-:W-:Y:S01]  /*91d0*/  SHF.R.U64 R7, R6, UR8, R7 ;  /* 0x0000000806077c19 */ /* 0x000fe20008001207 */
[----:B------:R-:W-:Y:S01]  /*91e0*/  ULDC UR8, c[0x0][0x638] ;  /* 0x00018e0000087ab9 */ /* 0x000fe20000000800 */
[----:B------:R-:W-:Y:S01]  /*91f0*/  LOP3.LUT R11, R11, UR4, RZ, 0xc0, !PT ;  /* 0x000000040b0b7c12 */ /* 0x000fe2000f8ec0ff */
[----:B0-----:R-:W-:Y:S01]  /*9200*/  @P4 IMAD R17, R19, R21, R14 ;  /* 0x0000001513114224 */ /* 0x001fe200078e020e */
[----:B------:R-:W-:Y:S01]  /*9210*/  ULDC UR9, c[0x0][0x610] ;  /* 0x0001840000097ab9 */ /* 0x000fe20000000800 */
[----:B------:R-:W-:Y:S02]  /*9220*/  IMAD.MOV R9, RZ, RZ, -R7 ;  /* 0x000000ffff097224 */ /* 0x000fe400078e0a07 */
[----:B------:R-:W-:-:S02]  /*9230*/  IMAD R20, R7, UR5, R20 ;  /* 0x0000000507147c24 */ /* 0x000fc4000f8e0214 */
[----:B------:R-:W-:Y:S01]  /*9240*/  IMAD R18, R9, UR8, R18 ;  /* 0x0000000809127c24 */ /* 0x000fe2000f8e0212 */
[----:B------:R-:W-:Y:S01]  /*9250*/  ULDC UR8, c[0x0][0x600] ;  /* 0x0001800000087ab9 */ /* 0x000fe20000000800 */
[----:B------:R-:W-:Y:S02]  /*9260*/  IMAD R17, R20, UR9, R17 ;  /* 0x0000000914117c24 */ /* 0x000fe4000f8e0211 */
[----:B------:R-:W-:Y:S02]  /*9270*/  IMAD R18, R18, UR8, R11 ;  /* 0x0000000812127c24 */ /* 0x000fe4000f8e020b */
[----:B------:R-:W-:-:S03]  /*9280*/  IMAD.MOV.U32 R6, RZ, RZ, 0x1 ;  /* 0x00000001ff067424 */ /* 0x000fc600078e00ff */
[----:B------:R-:W-:Y:S02]  /*9290*/  SEL R14, R18, R17, !P4 ;  /* 0x00000011120e7207 */ /* 0x000fe40006000000 */
[----:B------:R-:W-:-:S07]  /*92a0*/  SEL R11, R17, R18, !P4 ;  /* 0x00000012110b7207 */ /* 0x000fce0006000000 */
.L_x_146:
[----:B------:R-:W-:Y:S05]  /*92b0*/  BSYNC B1 ;  /* 0x0000000000017941 */ /* 0x000fea0003800000 */
.L_x_145:
[----:B------:R-:W-:-:S13]  /*92c0*/  LOP3.LUT P1, RZ, R6, 0xff, RZ, 0xc0, !PT ;  /* 0x000000ff06ff7812 */ /* 0x000fda000782c0ff */
[----:B------:R-:W-:Y:S05]  /*92d0*/  @P1 BRA `(.L_x_149) ;  /* 0xfffffff400201947 */ /* 0x000fea000383ffff */
[----:B------:R-:W-:Y:S05]  /*92e0*/  BSYNC B0 ;  /* 0x0000000000007941 */ /* 0x000fea0003800000 */
.L_x_137:
[----:B------:R-:W-:-:S03]  /*92f0*/  UMOV UR8, 0xffffffff ;  /* 0xffffffff00087882 */ /* 0x000fc60000000000 */
[----:B------:R-:W-:Y:S05]  /*9300*/  BRA.DIV UR8, `(.L_x_150) ;  /* 0x0000000208f87947 */ /* 0x000fea000b800000 */
[----:B------:R-:W-:-:S13]  /*9310*/  ELECT P0, URZ, PT ;  /* 0x00000000003f782f */ /* 0x000fda0003800000 */
.L_x_163:
[----:B------:R-:W-:Y:S04]  /*9320*/  BSSY B0, `(.L_x_151) ;  /* 0x0000022000007945 */ /* 0x000fe80003800000 */
[----:B------:R-:W-:Y:S05]  /*9330*/  @!P0 BRA `(.L_x_152) ;  /* 0x0000000000808947 */ /* 0x000fea0003800000 */
[----:B------:R-:W-:-:S04]  /*9340*/  LOP3.LUT R4, R4, 0x2, RZ, 0xfc, !PT ;  /* 0x0000000204047812 */ /* 0x000fc800078efcff */
[----:B------:R-:W-:-:S13]  /*9350*/  ISETP.NE.AND P0, PT, R4, 0x3, PT ;  /* 0x000000030400780c */ /* 0x000fda0003f05270 */
[----:B------:R-:W-:Y:S05]  /*9360*/  @!P0 BRA `(.L_x_153) ;  /* 0x0000000000048947 */ /* 0x000fea0003800000 */
[----:B------:R-:W-:Y:S01]  /*9370*/  BPT.TRAP 0x1 ;  /* 0x000000040000795c */ /* 0x000fe20000300000 */
.L_x_153:
[----:B------:R-:W0:Y:S01]  /*9380*/  S2R R3, SR_CgaCtaId ;  /* 0x0000000000037919 */ /* 0x000e220000008800 */
[----:B------:R-:W-:-:S04]  /*9390*/  MOV R0, 0x400 ;  /* 0x0000040000007802 */ /* 0x000fc80000000f00 */
[----:B0-----:R-:W-:Y:S02]  /*93a0*/  LEA R0, R3, R0, 0x18 ;  /* 0x0000000003007211 */ /* 0x001fe400078ec0ff */
[----:B------:R-:W-:-:S03]  /*93b0*/  SHF.L.U32 R3, R5, 0x1f, RZ ;  /* 0x0000001f05037819 */ /* 0x000fc600000006ff */
[----:B------:R-:W-:-:S04]  /*93c0*/  VIADD R0, R0, 0x18 ;  /* 0x0000001800007836 */ /* 0x000fc80000000000 */
[C---:B------:R-:W-:Y:S02]  /*93d0*/  IMAD R4, R13.reuse, 0x8, R0 ;  /* 0x000000080d047824 */ /* 0x040fe400078e0200 */
[----:B------:R-:W-:Y:S02]  /*93e0*/  VIADD R13, R13, 0x1 ;  /* 0x000000010d0d7836 */ /* 0x000fe40000000000 */
[----:B------:R-:W0:Y:S03]  /*93f0*/  SYNCS.PHASECHK.TRANS64.TRYWAIT P0, [R4+URZ], R3 ;  /* 0x00000003040075a7 */ /* 0x000e26000800017f */
[----:B------:R-:W-:-:S04]  /*9400*/  ISETP.NE.AND P1, PT, R13, 0x3, PT ;  /* 0x000000030d00780c */ /* 0x000fc80003f25270 */
[----:B------:R-:W-:Y:S02]  /*9410*/  SEL R2, RZ, 0x1, P1 ;  /* 0x00000001ff027807 */ /* 0x000fe40000800000 */
[----:B------:R-:W-:Y:S02]  /*9420*/  SEL R13, R13, RZ, P1 ;  /* 0x000000ff0d0d7207 */ /* 0x000fe40000800000 */
[----:B------:R-:W-:-:S03]  /*9430*/  LOP3.LUT R7, R5, R2, RZ, 0x3c, !PT ;  /* 0x0000000205077212 */ /* 0x000fc600078e3cff */
[----:B------:R-:W-:Y:S01]  /*9440*/  IMAD R6, R13, 0x8, R0 ;  /* 0x000000080d067824 */ /* 0x000fe200078e0200 */
[----:B------:R-:W-:Y:S01]  /*9450*/  SHF.L.U32 R5, R7, 0x1f, RZ ;  /* 0x0000001f07057819 */ /* 0x000fe200000006ff */
[----:B0-----:R-:W-:Y:S06]  /*9460*/  @!P0 BRA `(.L_x_154) ;  /* 0x0000000000c48947 */ /* 0x001fec0003800000 */
.L_x_164:
[----:B------:R-:W1:Y:S01]  /*9470*/  SYNCS.PHASECHK.TRANS64.TRYWAIT P0, [R6+URZ], R5 ;  /* 0x00000005060075a7 */ /* 0x000e62000800017f */
[----:B------:R-:W-:-:S05]  /*9480*/  VIADD R2, R13, 0x1 ;  /* 0x000000010d027836 */ /* 0x000fca0000000000 */
[----:B------:R-:W-:-:S04]  /*9490*/  ISETP.NE.AND P1, PT, R2, 0x3, PT ;  /* 0x000000030200780c */ /* 0x000fc80003f25270 */
[----:B0-----:R-:W-:Y:S02]  /*94a0*/  SEL R4, RZ, 0x1, P1 ;  /* 0x00000001ff047807 */ /* 0x001fe40000800000 */
[----:B------:R-:W-:Y:S02]  /*94b0*/  SEL R3, R2, RZ, P1 ;  /* 0x000000ff02037207 */ /* 0x000fe40000800000 */
[----:B------:R-:W-:Y:S01]  /*94c0*/  LOP3.LUT R4, R7, R4, RZ, 0x3c, !PT ;  /* 0x0000000407047212 */ /* 0x000fe200078e3cff */
[----:B-1----:R-:W-:Y:S06]  /*94d0*/  @!P0 BRA `(.L_x_155) ;  /* 0x0000000000bc8947 */ /* 0x002fec0003800000 */
.L_x_165:
[----:B------:R-:W-:Y:S01]  /*94e0*/  IMAD R3, R3, 0x8, R0 ;  /* 0x0000000803037824 */ /* 0x000fe200078e0200 */
[----:B------:R-:W-:-:S07]  /*94f0*/  SHF.L.U32 R0, R4, 0x1f, RZ ;  /* 0x0000001f04007819 */ /* 0x000fce00000006ff */
.L_x_156:
[----:B-1----:R1:W2:Y:S02]  /*9500*/  SYNCS.PHASECHK.TRANS64.TRYWAIT P0, [R3+URZ], R0 ;  /* 0x00000000030075a7 */ /* 0x0022a4000800017f */
[----:B--2---:R-:W-:Y:S05]  /*9510*/  @!P0 NANOSLEEP.SYNCS 0x989680 ;  /* 0x009896800000895d */ /* 0x004fea0003900000 */
[----:B------:R-:W2:Y:S02]  /*9520*/  @!P0 SYNCS.PHASECHK.TRANS64 P0, [R3+URZ], R0 ;  /* 0x00000000030085a7 */ /* 0x000ea4000800007f */
[----:B--2---:R-:W-:Y:S05]  /*9530*/  @!P0 BRA `(.L_x_156) ;  /* 0xfffffffc00f08947 */ /* 0x004fea000383ffff */
.L_x_152:
[----:B------:R-:W-:Y:S05]  /*9540*/  BSYNC B0 ;  /* 0x0000000000007941 */ /* 0x000fea0003800000 */
.L_x_151:
[----:B------:R-:W-:Y:S05]  /*9550*/  EXIT ;  /* 0x000000000000794d */ /* 0x000fea0003800000 */
.L_x_17:
[----:B-1----:R-:W-:-:S04]  /*9560*/  IMAD.U32 R8, RZ, RZ, UR6 ;  /* 0x00000006ff087e24 */ /* 0x002fc8000f8e00ff */
[----:B------:R1:W4:Y:S03]  /*9570*/  SYNCS.PHASECHK.TRANS64.TRYWAIT P0, [R8+URZ], R7 ;  /* 0x00000007080075a7 */ /* 0x000326000800017f */
[----:B----4-:R-:W-:Y:S05]  /*9580*/  @!P0 NANOSLEEP.SYNCS 0x989680 ;  /* 0x009896800000895d */ /* 0x010fea0003900000 */
[----:B------:R-:W4:Y:S02]  /*9590*/  @!P0 SYNCS.PHASECHK.TRANS64 P0, [R8+URZ], R7 ;  /* 0x00000007080085a7 */ /* 0x000f24000800007f */
[----:B----4-:R-:W-:Y:S05]  /*95a0*/  @!P0 BRA `(.L_x_17) ;  /* 0xfffffffc00ec8947 */ /* 0x010fea000383ffff */
[----:B------:R-:W-:Y:S05]  /*95b0*/  BRA `(.L_x_16) ;  /* 0xffffff7c00987947 */ /* 0x000fea000383ffff */
.L_x_23:
[----:B-1----:R-:W-:-:S04]  /*95c0*/  IMAD.U32 R12, RZ, RZ, UR10 ;  /* 0x0000000aff0c7e24 */ /* 0x002fc8000f8e00ff */
[----:B------:R1:W4:Y:S03]  /*95d0*/  SYNCS.PHASECHK.TRANS64.TRYWAIT P0, [R12+URZ], R9 ;  /* 0x000000090c0075a7 */ /* 0x000326000800017f */
[----:B----4-:R-:W-:Y:S05]  /*95e0*/  @!P0 NANOSLEEP.SYNCS 0x989680 ;  /* 0x009896800000895d */ /* 0x010fea0003900000 */
[----:B------:R-:W4:Y:S02]  /*95f0*/  @!P0 SYNCS.PHASECHK.TRANS64 P0, [R12+URZ], R9 ;  /* 0x000000090c0085a7 */ /* 0x000f24000800007f */
[----:B----4-:R-:W-:Y:S05]  /*9600*/  @!P0 BRA `(.L_x_23) ;  /* 0xfffffffc00ec8947 */ /* 0x010fea000383ffff */
[----:B------:R-:W-:Y:S05]  /*9610*/  BRA `(.L_x_22) ;  /* 0xffffff9000807947 */ /* 0x000fea000383ffff */
.L_x_138:
[----:B------:R-:W-:Y:S01]  /*9620*/  BSSY B1, `(.L_x_157) ;  /* 0x0000006000017945 */ /* 0x000fe20003800000 */
[----:B------:R-:W-:-:S07]  /*9630*/  IMAD.MOV.U32 R6, RZ, RZ, -0x1 ;  /* 0xffffffffff067424 */ /* 0x000fce00078e00ff */
[----:B------:R-:W-:Y:S05]  /*9640*/  WARPSYNC.COLLECTIVE R6, `(.L_x_158) ;  /* 0x00000000060c7348 */ /* 0x000fea0003c00000 */
[----:B------:R-:W-:Y:S02]  /*9650*/  ELECT P1, UR62, PT ;  /* 0x00000000003e782f */ /* 0x000fe40003820000 */
[----:B------:R-:W-:Y:S01]  /*9660*/  MOV R6, UR62 ;  /* 0x0000003e00067c02 */ /* 0x000fe20008000f00 */
[----:B------:R-:W-:Y:S10]  /*9670*/  ENDCOLLECTIVE ;  /* 0x000000000000791b */ /* 0x000ff40003800000 */
.L_x_158:
[----:B------:R-:W-:Y:S05]  /*9680*/  BSYNC B1 ;  /* 0x0000000000017941 */ /* 0x000fea0003800000 */
.L_x_157:
[----:B------:R-:W-:Y:S05]  /*9690*/  BRA `(.L_x_159) ;  /* 0xfffffff0003c7947 */ /* 0x000fea000383ffff */
.L_x_141:
[----:B0-----:R0:W1:Y:S02]  /*96a0*/  SYNCS.PHASECHK.TRANS64.TRYWAIT P1, [R14+URZ+0x18], R9 ;  /* 0x000018090e0075a7 */ /* 0x001064000802017f */
[----:B-1----:R-:W-:Y:S05]  /*96b0*/  @!P1 NANOSLEEP.SYNCS 0x989680 ;  /* 0x009896800000995d */ /* 0x002fea0003900000 */
[----:B------:R-:W1:Y:S02]  /*96c0*/  @!P1 SYNCS.PHASECHK.TRANS64 P1, [R14+URZ+0x18], R9 ;  /* 0x000018090e0095a7 */ /* 0x000e64000802007f */
[----:B-1----:R-:W-:Y:S05]  /*96d0*/  @!P1 BRA `(.L_x_141) ;  /* 0xfffffffc00f09947 */ /* 0x002fea000383ffff */
[----:B------:R-:W-:Y:S05]  /*96e0*/  BRA `(.L_x_160) ;  /* 0xfffffff000707947 */ /* 0x000fea000383ffff */
.L_x_150:
[----:B------:R-:W-:Y:S01]  /*96f0*/  BSSY B0, `(.L_x_161) ;  /* 0x0000006000007945 */ /* 0x000fe20003800000 */
[----:B------:R-:W-:-:S07]  /*9700*/  IMAD.MOV.U32 R6, RZ, RZ, -0x1 ;  /* 0xffffffffff067424 */ /* 0x000fce00078e00ff */
[----:B------:R-:W-:Y:S05]  /*9710*/  WARPSYNC.COLLECTIVE R6, `(.L_x_162) ;  /* 0x00000000060c7348 */ /* 0x000fea0003c00000 */
[----:B------:R-:W-:Y:S02]  /*9720*/  ELECT P1, UR62, PT ;  /* 0x00000000003e782f */ /* 0x000fe40003820000 */
[----:B------:R-:W-:Y:S01]  /*9730*/  MOV R6, UR62 ;  /* 0x0000003e00067c02 */ /* 0x000fe20008000f00 */
[----:B------:R-:W-:Y:S10]  /*9740*/  ENDCOLLECTIVE ;  /* 0x000000000000791b */ /* 0x000ff40003800000 */
.L_x_162:
[----:B------:R-:W-:Y:S05]  /*9750*/  BSYNC B0 ;  /* 0x0000000000007941 */ /* 0x000fea0003800000 */
.L_x_161:
[----:B------:R-:W-:Y:S01]  /*9760*/  PLOP3.LUT P0, PT, P1, PT, PT, 0x80, 0x0 ;  /* 0x000000000000781c */ /* 0x000fe20000f0f070 */
[----:B------:R-:W-:-:S12]  /*9770*/  BRA `(.L_x_163) ;  /* 0xfffffff800e87947 */ /* 0x000fd8000383ffff */
.L_x_154:
[----:B0-----:R0:W1:Y:S02]  /*9780*/  SYNCS.PHASECHK.TRANS64.TRYWAIT P0, [R4+URZ], R3 ;  /* 0x00000003040075a7 */ /* 0x001064000800017f */
[----:B-1----:R-:W-:Y:S05]  /*9790*/  @!P0 NANOSLEEP.SYNCS 0x989680 ;  /* 0x009896800000895d */ /* 0x002fea0003900000 */
[----:B------:R-:W1:Y:S02]  /*97a0*/  @!P0 SYNCS.PHASECHK.TRANS64 P0, [R4+URZ], R3 ;  /* 0x00000003040085a7 */ /* 0x000e64000800007f */
[----:B-1----:R-:W-:Y:S05]  /*97b0*/  @!P0 BRA `(.L_x_154) ;  /* 0xfffffffc00f08947 */ /* 0x002fea000383ffff */
[----:B------:R-:W-:Y:S05]  /*97c0*/  BRA `(.L_x_164) ;  /* 0xfffffffc00287947 */ /* 0x000fea000383ffff */
.L_x_155:
[----:B0-----:R0:W1:Y:S02]  /*97d0*/  SYNCS.PHASECHK.TRANS64.TRYWAIT P0, [R6+URZ], R5 ;  /* 0x00000005060075a7 */ /* 0x001064000800017f */
[----:B-1----:R-:W-:Y:S05]  /*97e0*/  @!P0 NANOSLEEP.SYNCS 0x989680 ;  /* 0x009896800000895d */ /* 0x002fea0003900000 */
[----:B------:R-:W1:Y:S02]  /*97f0*/  @!P0 SYNCS.PHASECHK.TRANS64 P0, [R6+URZ], R5 ;  /* 0x00000005060085a7 */ /* 0x000e64000800007f */
[----:B-1----:R-:W-:Y:S05]  /*9800*/  @!P0 BRA `(.L_x_155) ;  /* 0xfffffffc00f08947 */ /* 0x002fea000383ffff */
[----:B------:R-:W-:Y:S05]  /*9810*/  BRA `(.L_x_165) ;  /* 0xfffffffc00307947 */ /* 0x000fea000383ffff */
.L_x_166:
[----:B------:R-:W-:-:S00]  /*9820*/  BRA `(.L_x_166) ;  /* 0xfffffffc00fc7947 */ /* 0x000fc0000383ffff */
[----:B------:R-:W-:-:S00]  /*9830*/  NOP ;  /* 0x0000000000007918 */ /* 0x000fc00000000000 */
        /* <DEDUP_REMOVED lines=12> */
.L_x_167:


//--------------------- .nv.shared._ZN7cutlass13device_kernelINS_4gemm6kernel13GemmUniversalIN4cute5tupleIJiiiiEEENS1_10collective13CollectiveMmaINS1_37MainloopSm90TmaGmmaWarpSpecializedFP8ILi3ENS5_IJNS4_1CILi1EEESB_SB_EEENS1_35KernelTmaWarpSpecializedCooperativeEEENS5_IJNSA_ILi192EEENSA_ILi48EEENSA_ILi256EEEEEENS_12float_e4m3_tENS5_IJlSB_lEEESJ_SK_NS4_8TiledMMAINS4_8MMA_AtomIJNS4_4SM904GMMA30MMA_64x16x32_F32E4M3E4M3_SS_TNILNSO_7ScaleInE1ELSQ_1EEEEEENS4_6LayoutINS5_IJNSA_ILi2EEESB_SB_EEENS5_IJSB_NSA_ILi0EEESW_EEEEENS5_IJNS4_10UnderscoreESZ_SZ_EEEEENS4_13SM90_TMA_LOADENS4_14ComposedLayoutINS4_7SwizzleILi3ELi4ELi3EEENS4_18smem_ptr_flag_bitsILi8EEENST_INS5_IJNSA_ILi8EEENSA_ILi128EEEEEENS5_IJS19_SB_EEEEEEEvNS4_8identityES12_S1D_vS1E_EENS_8epilogue10collective6detail29Sm90TmaWarpSpecializedAdapterINS1H_15DefaultEpilogueISJ_SK_SK_NS1G_6thread17LinearCombinationISJ_Li1EffLNS1L_9ScaleType4KindE0ELNS_15FloatRoundStyleE2ESJ_EENS1_15EpilogueDefaultEEEEEvvEEEEvNT_6ParamsE --------------------------
	.section	.nv.shared._ZN7cutlass13device_kernelINS_4gemm6kernel13GemmUniversalIN4cute5tupleIJiiiiEEENS1_10collective13CollectiveMmaINS1_37MainloopSm90TmaGmmaWarpSpecializedFP8ILi3ENS5_IJNS4_1CILi1EEESB_SB_EEENS1_35KernelTmaWarpSpecializedCooperativeEEENS5_IJNSA_ILi192EEENSA_ILi48EEENSA_ILi256EEEEEENS_12float_e4m3_tENS5_IJlSB_lEEESJ_SK_NS4_8TiledMMAINS4_8MMA_AtomIJNS4_4SM904GMMA30MMA_64x16x32_F32E4M3E4M3_SS_TNILNSO_7ScaleInE1ELSQ_1EEEEEENS4_6LayoutINS5_IJNSA_ILi2EEESB_SB_EEENS5_IJSB_NSA_ILi0EEESW_EEEEENS5_IJNS4_10UnderscoreESZ_SZ_EEEEENS4_13SM90_TMA_LOADENS4_14ComposedLayoutINS4_7SwizzleILi3ELi4ELi3EEENS4_18smem_ptr_flag_bitsILi8EEENST_INS5_IJNSA_ILi8EEENSA_ILi128EEEEEENS5_IJS19_SB_EEEEEEEvNS4_8identityES12_S1D_vS1E_EENS_8epilogue10collective6detail29Sm90TmaWarpSpecializedAdapterINS1H_15DefaultEpilogueISJ_SK_SK_NS1G_6thread17LinearCombinationISJ_Li1EffLNS1L_9ScaleType4KindE0ELNS_15FloatRoundStyleE2ESJ_EENS1_15EpilogueDefaultEEEEEvvEEEEvNT_6ParamsE,"aw",@nobits
	.sectionflags	@""
	.align	16
	.zero		1024


//--------------------- .nv.shared.reserved.0     --------------------------
	.section	.nv.shared.reserved.0,"aw",@nobits
	.weak		__nv_reservedSMEM_offset_0_alias
	.size		__nv_reservedSMEM_offset_0_alias, 0, 0
	.other		__nv_reservedSMEM_offset_0_alias,@"STO_CUDA_RESERVED_SHARED STV_DEFAULT"
__nv_reservedSMEM_offset_0_alias:
	.zero		0


//--------------------- .nv.global                --------------------------
	.section	.nv.global,"aw",@nobits
.nv.global:
	.type		_ZN40_INTERNAL_8677e38b_4_k_cu_020050ef_154994cute1_E,@object
	.size		_ZN40_INTERNAL_8677e38b_4_k_cu_020050ef_154994cute1_E,(_ZN40_INTERNAL_8677e38b_4_k_cu_020050ef_154994cuda3std3__45__cpo6cbeginE - _ZN40_INTERNAL_8677e38b_4_k_cu_020050ef_154994cute1_E)
_ZN40_INTERNAL_8677e38b_4_k_cu_020050ef_154994cute1_E:
	.zero		1
	.type		_ZN40_INTERNAL_8677e38b_4_k_cu_020050ef_154994cuda3std3__45__cpo6cbeginE,@object
	.size		_ZN40_INTERNAL_8677e38b_4_k_cu_020050ef_154994cuda3std3__45__cpo6cbeginE,(_ZN40_INTERNAL_8677e38b_4_k_cu_020050ef_154994cuda3std3__48in_placeE - _ZN40_INTERNAL_8677e38b_4_k_cu_020050ef_154994cuda3std3__45__cpo6cbeginE)
_ZN40_INTERNAL_8677e38b_4_k_cu_020050ef_154994cuda3std3__45__cpo6cbeginE:
	.zero		1
	.type		_ZN40_INTERNAL_8677e38b_4_k_cu_020050ef_154994cuda3std3__48in_placeE,@object
	.size		_ZN40_INTERNAL_8677e38b_4_k_cu_020050ef_154994cuda3std3__48in_placeE,(_ZN40_INTERNAL_8677e38b_4_k_cu_020050ef_154994cuda3std6ranges3__45__cpo9iter_moveE - _ZN40_INTERNAL_8677e38b_4_k_cu_020050ef_154994cuda3std3__48in_placeE)
_ZN40_INTERNAL_8677e38b_4_k_cu_020050ef_154994cuda3std3__48in_placeE:
	.zero		1
	.type		_ZN40_INTERNAL_8677e38b_4_k_cu_020050ef_154994cuda3std6ranges3__45__cpo9iter_moveE,@object
	.size		_ZN40_INTERNAL_8677e38b_4_k_cu_020050ef_154994cuda3std6ranges3__45__cpo9iter_moveE,(_ZN40_INTERNAL_8677e38b_4_k_cu_020050ef_154994cuda3std3__45__cpo5beginE - _ZN40_INTERNAL_8677e38b_4_k_cu_020050ef_154994cuda3std6ranges3__45__cpo9iter_moveE)
_ZN40_INTERNAL_8677e38b_4_k_cu_020050ef_154994cuda3std6ranges3__45__cpo9iter_moveE:
	.zero		1
	.type		_ZN40_INTERNAL_8677e38b_4_k_cu_020050ef_154994cuda3std3__45__cpo5beginE,@object
	.size		_ZN40_INTERNAL_8677e38b_4_k_cu_020050ef_154994cuda3std3__45__cpo5beginE,(_ZN40_INTERNAL_8677e38b_4_k_cu_020050ef_154994cuda3std3__442_GLOBAL__N__8677e38b_4_k_cu_020050ef_154996ignoreE - _ZN40_INTERNAL_8677e38b_4_k_cu_020050ef_154994cuda3std3__45__cpo5beginE)
_ZN40_INTERNAL_8677e38b_4_k_cu_020050ef_154994cuda3std3__45__cpo5beginE:
	.zero		1
	.type		_ZN40_INTERNAL_8677e38b_4_k_cu_020050ef_154994cuda3std3__442_GLOBAL__N__8677e38b_4_k_cu_020050ef_154996ignoreE,@object
	.size		_ZN40_INTERNAL_8677e38b_4_k_cu_020050ef_154994cuda3std3__442_GLOBAL__N__8677e38b_4_k_cu_020050ef_154996ignoreE,(_ZN40_INTERNAL_8677e38b_4_k_cu_020050ef_154994cute7productE - _ZN40_INTERNAL_8677e38b_4_k_cu_020050ef_154994cuda3std3__442_GLOBAL__N__8677e38b_4_k_cu_020050ef_154996ignoreE)
_ZN40_INTERNAL_8677e38b_4_k_cu_020050ef_154994cuda3std3__442_GLOBAL__N__8677e38b_4_k_cu_020050ef_154996ignoreE:
	.zero		1
	.type		_ZN40_INTERNAL_8677e38b_4_k_cu_020050ef_154994cute7productE,@object
	.size		_ZN40_INTERNAL_8677e38b_4_k_cu_020050ef_154994cute7productE,(_ZN40_INTERNAL_8677e38b_4_k_cu_020050ef_154994cuda3std3__45__cpo3endE - _ZN40_INTERNAL_8677e38b_4_k_cu_020050ef_154994cute7productE)
_ZN40_INTERNAL_8677e38b_4_k_cu_020050ef_154994cute7productE:
	.zero		1
	.type		_ZN40_INTERNAL_8677e38b_4_k_cu_020050ef_154994cuda3std3__45__cpo3endE,@object
	.size		_ZN40_INTERNAL_8677e38b_4_k_cu_020050ef_154994cuda3std3__45__cpo3endE,(_ZN40_INTERNAL_8677e38b_4_k_cu_020050ef_154994cuda3std3__419piecewise_constructE - _ZN40_INTERNAL_8677e38b_4_k_cu_020050ef_154994cuda3std3__45__cpo3endE)
_ZN40_INTERNAL_8677e38b_4_k_cu_020050ef_154994cuda3std3__45__cpo3endE:
	.zero		1
	.type		_ZN40_INTERNAL_8677e38b_4_k_cu_020050ef_154994cuda3std3__419piecewise_constructE,@object
	.size		_ZN40_INTERNAL_8677e38b_4_k_cu_020050ef_154994cuda3std3__419piecewise_constructE,(_ZN40_INTERNAL_8677e38b_4_k_cu_020050ef_154994cuda3std3__45__cpo4cendE - _ZN40_INTERNAL_8677e38b_4_k_cu_020050ef_154994cuda3std3__419piecewise_constructE)
_ZN40_INTERNAL_8677e38b_4_k_cu_020050ef_154994cuda3std3__419piecewise_constructE:
	.zero		1
	.type		_ZN40_INTERNAL_8677e38b_4_k_cu_020050ef_154994cuda3std3__45__cpo4cendE,@object
	.size		_ZN40_INTERNAL_8677e38b_4_k_cu_020050ef_154994cuda3std3__45__cpo4cendE,(_ZN40_INTERNAL_8677e38b_4_k_cu_020050ef_154994cuda3std6ranges3__45__cpo4swapE - _ZN40_INTERNAL_8677e38b_4_k_cu_020050ef_154994cuda3std3__45__cpo4cendE)
_ZN40_INTERNAL_8677e38b_4_k_cu_020050ef_154994cuda3std3__45__cpo4cendE:
	.zero		1
	.type		_ZN40_INTERNAL_8677e38b_4_k_cu_020050ef_154994cuda3std6ranges3__45__cpo4swapE,@object
	.size		_ZN40_INTERNAL_8677e38b_4_k_cu_020050ef_154994cuda3std6ranges3__45__cpo4swapE,(.L_7 - _ZN40_INTERNAL_8677e38b_4_k_cu_020050ef_154994cuda3std6ranges3__45__cpo4swapE)
_ZN40_INTERNAL_8677e38b_4_k_cu_020050ef_154994cuda3std6ranges3__45__cpo4swapE:
	.zero		1
.L_7:


//--------------------- .nv.constant0._ZN7cutlass13device_kernelINS_4gemm6kernel13GemmUniversalIN4cute5tupleIJiiiiEEENS1_10collective13CollectiveMmaINS1_37MainloopSm90TmaGmmaWarpSpecializedFP8ILi3ENS5_IJNS4_1CILi1EEESB_SB_EEENS1_35KernelTmaWarpSpecializedCooperativeEEENS5_IJNSA_ILi192EEENSA_ILi48EEENSA_ILi256EEEEEENS_12float_e4m3_tENS5_IJlSB_lEEESJ_SK_NS4_8TiledMMAINS4_8MMA_AtomIJNS4_4SM904GMMA30MMA_64x16x32_F32E4M3E4M3_SS_TNILNSO_7ScaleInE1ELSQ_1EEEEEENS4_6LayoutINS5_IJNSA_ILi2EEESB_SB_EEENS5_IJSB_NSA_ILi0EEESW_EEEEENS5_IJNS4_10UnderscoreESZ_SZ_EEEEENS4_13SM90_TMA_LOADENS4_14ComposedLayoutINS4_7SwizzleILi3ELi4ELi3EEENS4_18smem_ptr_flag_bitsILi8EEENST_INS5_IJNSA_ILi8EEENSA_ILi128EEEEEENS5_IJS19_SB_EEEEEEEvNS4_8identityES12_S1D_vS1E_EENS_8epilogue10collective6detail29Sm90TmaWarpSpecializedAdapterINS1H_15DefaultEpilogueISJ_SK_SK_NS1G_6thread17LinearCombinationISJ_Li1EffLNS1L_9ScaleType4KindE0ELNS_15FloatRoundStyleE2ESJ_EENS1_15EpilogueDefaultEEEEEvvEEEEvNT_6ParamsE --------------------------
	.section	.nv.constant0._ZN7cutlass13device_kernelINS_4gemm6kernel13GemmUniversalIN4cute5tupleIJiiiiEEENS1_10collective13CollectiveMmaINS1_37MainloopSm90TmaGmmaWarpSpecializedFP8ILi3ENS5_IJNS4_1CILi1EEESB_SB_EEENS1_35KernelTmaWarpSpecializedCooperativeEEENS5_IJNSA_ILi192EEENSA_ILi48EEENSA_ILi256EEEEEENS_12float_e4m3_tENS5_IJlSB_lEEESJ_SK_NS4_8TiledMMAINS4_8MMA_AtomIJNS4_4SM904GMMA30MMA_64x16x32_F32E4M3E4M3_SS_TNILNSO_7ScaleInE1ELSQ_1EEEEEENS4_6LayoutINS5_IJNSA_ILi2EEESB_SB_EEENS5_IJSB_NSA_ILi0EEESW_EEEEENS5_IJNS4_10UnderscoreESZ_SZ_EEEEENS4_13SM90_TMA_LOADENS4_14ComposedLayoutINS4_7SwizzleILi3ELi4ELi3EEENS4_18smem_ptr_flag_bitsILi8EEENST_INS5_IJNSA_ILi8EEENSA_ILi128EEEEEENS5_IJS19_SB_EEEEEEEvNS4_8identityES12_S1D_vS1E_EENS_8epilogue10collective6detail29Sm90TmaWarpSpecializedAdapterINS1H_15DefaultEpilogueISJ_SK_SK_NS1G_6thread17LinearCombinationISJ_Li1EffLNS1L_9ScaleType4KindE0ELNS_15FloatRoundStyleE2ESJ_EENS1_15EpilogueDefaultEEEEEvvEEEEvNT_6ParamsE,"a",@progbits
	.sectionflags	@""
	.align	4
.nv.constant0._ZN7cutlass13device_kernelINS_4gemm6kernel13GemmUniversalIN4cute5tupleIJiiiiEEENS1_10collective13CollectiveMmaINS1_37MainloopSm90TmaGmmaWarpSpecializedFP8ILi3ENS5_IJNS4_1CILi1EEESB_SB_EEENS1_35KernelTmaWarpSpecializedCooperativeEEENS5_IJNSA_ILi192EEENSA_ILi48EEENSA_ILi256EEEEEENS_12float_e4m3_tENS5_IJlSB_lEEESJ_SK_NS4_8TiledMMAINS4_8MMA_AtomIJNS4_4SM904GMMA30MMA_64x16x32_F32E4M3E4M3_SS_TNILNSO_7ScaleInE1ELSQ_1EEEEEENS4_6LayoutINS5_IJNSA_ILi2EEESB_SB_EEENS5_IJSB_NSA_ILi0EEESW_EEEEENS5_IJNS4_10UnderscoreESZ_SZ_EEEEENS4_13SM90_TMA_LOADENS4_14ComposedLayoutINS4_7SwizzleILi3ELi4ELi3EEENS4_18smem_ptr_flag_bitsILi8EEENST_INS5_IJNSA_ILi8EEENSA_ILi128EEEEEENS5_IJS19_SB_EEEEEEEvNS4_8identityES12_S1D_vS1E_EENS_8epilogue10collective6detail29Sm90TmaWarpSpecializedAdapterINS1H_15DefaultEpilogueISJ_SK_SK_NS1G_6thread17LinearCombinationISJ_Li1EffLNS1L_9ScaleType4KindE0ELNS_15FloatRoundStyleE2ESJ_EENS1_15EpilogueDefaultEEEEEvvEEEEvNT_6ParamsE:
	.zero		1664


//--------------------- SYMBOLS --------------------------

	.type		.nv.reservedSmem.offset0,@object
	.size		.nv.reservedSmem.offset0,0x4
